def attn_fwd(
    Q,
    K,
    V,
    Out,
    Lse,
    sm_scale,
    stride_qz,
    stride_qh,
    stride_qm,
    stride_qk,
    stride_kz,
    stride_kh,
    stride_kn,
    stride_kk,
    stride_vz,
    stride_vh,
    stride_vn,
    stride_vk,
    stride_oz,
    stride_oh,
    stride_om,
    stride_ok,
    seqlen_q,
    seqlen_k,
    BLOCK_M: tl.constexpr,
    BLOCK_N: tl.constexpr,
    HEAD_DIM: tl.constexpr,
    CAUSAL: tl.constexpr,
):
    start_m = tl.program_id(0)
    off_hz = tl.program_id(1)
    q_off = off_hz * stride_qh
    k_off = off_hz * stride_kh
    v_off = off_hz * stride_vh
    offs_m = start_m * BLOCK_M + tl.arange(0, BLOCK_M)
    offs_d = tl.arange(0, HEAD_DIM)
    offs_n = tl.arange(0, BLOCK_N)
    q_ptrs = Q + q_off + offs_m[:, None] * stride_qm + offs_d[None, :] * stride_qk
    k_ptrs = K + k_off + offs_d[:, None] * stride_kk + offs_n[None, :] * stride_kn
    v_ptrs = V + v_off + offs_n[:, None] * stride_vn + offs_d[None, :] * stride_vk
    m_i = tl.full([BLOCK_M], float("-inf"), dtype=tl.float32)
    l_i = tl.zeros([BLOCK_M], dtype=tl.float32) + 1.0
    acc = tl.zeros([BLOCK_M, HEAD_DIM], dtype=tl.float32)
    q = tl.load(q_ptrs)
    acc, l_i, m_i = _attn_fwd_inner(
        acc,
        l_i,
        m_i,
        q,
        k_ptrs,
        v_ptrs,
        sm_scale,
        stride_kn,
        stride_vn,
        start_m,
        seqlen_k,
        BLOCK_M,
        BLOCK_N,
        HEAD_DIM,
        CAUSAL,
    )
    acc = acc / l_i[:, None]
    lse = m_i + tl.math.log2(l_i) / 1.4426950408889634
    o_ptrs = (
        Out
        + off_hz * stride_oh
        + offs_m[:, None] * stride_om
        + offs_d[None, :] * stride_ok
    )
    tl.store(o_ptrs, acc.to(Out.dtype.element_ty))
    tl.store(Lse + off_hz * seqlen_q + offs_m, lse)

# config = {"BLOCK_M": 32, "BLOCK_N": 64, "HEAD_DIM": 32, "arch": "sm_80", "causal": true, "dtype": "bf16", "num_stages": 3, "num_warps": 8}
# arch = sm_80


// ===== COMPILED SASS (sm_80) =====

	.target	sm_80

	.elftype	@"ET_EXEC"


//--------------------- .note.nv.tkinfo           --------------------------
	.section	.note.nv.tkinfo,"",@"SHT_NOTE"
	.sectionflags	@"SHF_NOTE_NV_TKINFO"
	.tkinfo
        /*0018*/ 	.word	0x00000002
        /*0030*/ 	.string	""
        /*0030*/ 	.string	"ptxas"
        /*0030*/ 	.string	"Cuda compilation tools, release 13.0, V13.0.88"
        /*0030*/ 	.string	"Build cuda_13.0.r13.0/compiler.36424714_0"
        /*0030*/ 	.string	"-v  -suppress-debug-info  -lineinfo  -arch sm_80 "



//--------------------- .note.nv.cuinfo           --------------------------
	.section	.note.nv.cuinfo,"",@"SHT_NOTE"
	.sectionflags	@"SHF_NOTE_NV_CUINFO"
        /*0018*/ 	.short	0x0002
        /*001a*/ 	.short	0x0050
        /*001c*/ 	.short	0x0082
	.zero		2


//--------------------- .nv.info                  --------------------------
	.section	.nv.info,"",@"SHT_CUDA_INFO"
	.align	4


	//----- nvinfo : EIATTR_REGCOUNT
	.align		4
        /*0000*/ 	.byte	0x04, 0x2f
        /*0002*/ 	.short	(.L_2 - .L_1)
	.align		4
.L_1:
        /*0004*/ 	.word	index@(attn_fwd)
        /*0008*/ 	.word	0x00000080


	//----- nvinfo : EIATTR_FRAME_SIZE
	.align		4
.L_2:
        /*000c*/ 	.byte	0x04, 0x11
        /*000e*/ 	.short	(.L_4 - .L_3)
	.align		4
.L_3:
        /*0010*/ 	.word	index@(attn_fwd)
        /*0014*/ 	.word	0x00000000


	//----- nvinfo : EIATTR_MIN_STACK_SIZE
	.align		4
.L_4:
        /*0018*/ 	.byte	0x04, 0x12
        /*001a*/ 	.short	(.L_6 - .L_5)
	.align		4
.L_5:
        /*001c*/ 	.word	index@(attn_fwd)
        /*0020*/ 	.word	0x00000000
.L_6:


//--------------------- .nv.info.attn_fwd         --------------------------
	.section	.nv.info.attn_fwd,"",@"SHT_CUDA_INFO"
	.sectionflags	@""
	.align	4


	//----- nvinfo : EIATTR_CUDA_API_VERSION
	.align		4
        /*0000*/ 	.byte	0x04, 0x37
        /*0002*/ 	.short	(.L_8 - .L_7)
.L_7:
        /*0004*/ 	.word	0x00000082


	//----- nvinfo : EIATTR_SW2861232_WAR
	.align		4
.L_8:
        /*0008*/ 	.byte	0x01, 0x35
	.zero		2


	//----- nvinfo : EIATTR_PARAM_CBANK
	.align		4
        /*000c*/ 	.byte	0x04, 0x0a
        /*000e*/ 	.short	(.L_10 - .L_9)
	.align		4
.L_9:
        /*0010*/ 	.word	index@(.nv.constant0.attn_fwd)
        /*0014*/ 	.short	0x0160
        /*0016*/ 	.short	0x0088


	//----- nvinfo : EIATTR_CBANK_PARAM_SIZE
	.align		4
.L_10:
        /*0018*/ 	.byte	0x03, 0x19
        /*001a*/ 	.short	0x0088


	//----- nvinfo : EIATTR_KPARAM_INFO
	.align		4
        /*001c*/ 	.byte	0x04, 0x17
        /*001e*/ 	.short	(.L_12 - .L_11)
.L_11:
        /*0020*/ 	.word	0x00000000
        /*0024*/ 	.short	0x0019
        /*0026*/ 	.short	0x0080
        /*0028*/ 	.byte	0x00, 0xf4, 0x21, 0x00


	//----- nvinfo : EIATTR_KPARAM_INFO
	.align		4
.L_12:
        /*002c*/ 	.byte	0x04, 0x17
        /*002e*/ 	.short	(.L_14 - .L_13)
.L_13:
        /*0030*/ 	.word	0x00000000
        /*0034*/ 	.short	0x0018
        /*0036*/ 	.short	0x0078
        /*0038*/ 	.byte	0x00, 0xf4, 0x21, 0x00


	//----- nvinfo : EIATTR_KPARAM_INFO
	.align		4
.L_14:
        /*003c*/ 	.byte	0x04, 0x17
        /*003e*/ 	.short	(.L_16 - .L_15)
.L_15:
        /*0040*/ 	.word	0x00000000
        /*0044*/ 	.short	0x0017
        /*0046*/ 	.short	0x0070
        /*0048*/ 	.byte	0x00, 0xf0, 0x11, 0x00


	//----- nvinfo : EIATTR_KPARAM_INFO
	.align		4
.L_16:
        /*004c*/ 	.byte	0x04, 0x17
        /*004e*/ 	.short	(.L_18 - .L_17)
.L_17:
        /*0050*/ 	.word	0x00000000
        /*0054*/ 	.short	0x0016
        /*0056*/ 	.short	0x006c
        /*0058*/ 	.byte	0x00, 0xf0, 0x11, 0x00


	//----- nvinfo : EIATTR_KPARAM_INFO
	.align		4
.L_18:
        /*005c*/ 	.byte	0x04, 0x17
        /*005e*/ 	.short	(.L_20 - .L_19)
.L_19:
        /*0060*/ 	.word	0x00000000
        /*0064*/ 	.short	0x0015
        /*0066*/ 	.short	0x0068
        /*0068*/ 	.byte	0x00, 0xf0, 0x11, 0x00


	//----- nvinfo : EIATTR_KPARAM_INFO
	.align		4
.L_20:
        /*006c*/ 	.byte	0x04, 0x17
        /*006e*/ 	.short	(.L_22 - .L_21)
.L_21:
        /*0070*/ 	.word	0x00000000
        /*0074*/ 	.short	0x0014
        /*0076*/ 	.short	0x0064
        /*0078*/ 	.byte	0x00, 0xf0, 0x11, 0x00


	//----- nvinfo : EIATTR_KPARAM_INFO
	.align		4
.L_22:
        /*007c*/ 	.byte	0x04, 0x17
        /*007e*/ 	.short	(.L_24 - .L_23)
.L_23:
        /*0080*/ 	.word	0x00000000
        /*0084*/ 	.short	0x0013
        /*0086*/ 	.short	0x0060
        /*0088*/ 	.byte	0x00, 0xf0, 0x11, 0x00


	//----- nvinfo : EIATTR_KPARAM_INFO
	.align		4
.L_24:
        /*008c*/ 	.byte	0x04, 0x17
        /*008e*/ 	.short	(.L_26 - .L_25)
.L_25:
        /*0090*/ 	.word	0x00000000
        /*0094*/ 	.short	0x0012
        /*0096*/ 	.short	0x005c
        /*0098*/ 	.byte	0x00, 0xf0, 0x11, 0x00


	//----- nvinfo : EIATTR_KPARAM_INFO
	.align		4
.L_26:
        /*009c*/ 	.byte	0x04, 0x17
        /*009e*/ 	.short	(.L_28 - .L_27)
.L_27:
        /*00a0*/ 	.word	0x00000000
        /*00a4*/ 	.short	0x0011
        /*00a6*/ 	.short	0x0058
        /*00a8*/ 	.byte	0x00, 0xf0, 0x11, 0x00


	//----- nvinfo : EIATTR_KPARAM_INFO
	.align		4
.L_28:
        /*00ac*/ 	.byte	0x04, 0x17
        /*00ae*/ 	.short	(.L_30 - .L_29)
.L_29:
        /*00b0*/ 	.word	0x00000000
        /*00b4*/ 	.short	0x0010
        /*00b6*/ 	.short	0x0054
        /*00b8*/ 	.byte	0x00, 0xf0, 0x11, 0x00


	//----- nvinfo : EIATTR_KPARAM_INFO
	.align		4
.L_30:
        /*00bc*/ 	.byte	0x04, 0x17
        /*00be*/ 	.short	(.L_32 - .L_31)
.L_31:
        /*00c0*/ 	.word	0x00000000
        /*00c4*/ 	.short	0x000f
        /*00c6*/ 	.short	0x0050
        /*00c8*/ 	.byte	0x00, 0xf0, 0x11, 0x00


	//----- nvinfo : EIATTR_KPARAM_INFO
	.align		4
.L_32:
        /*00cc*/ 	.byte	0x04, 0x17
        /*00ce*/ 	.short	(.L_34 - .L_33)
.L_33:
        /*00d0*/ 	.word	0x00000000
        /*00d4*/ 	.short	0x000e
        /*00d6*/ 	.short	0x004c
        /*00d8*/ 	.byte	0x00, 0xf0, 0x11, 0x00


	//----- nvinfo : EIATTR_KPARAM_INFO
	.align		4
.L_34:
        /*00dc*/ 	.byte	0x04, 0x17
        /*00de*/ 	.short	(.L_36 - .L_35)
.L_35:
        /*00e0*/ 	.word	0x00000000
        /*00e4*/ 	.short	0x000d
        /*00e6*/ 	.short	0x0048
        /*00e8*/ 	.byte	0x00, 0xf0, 0x11, 0x00


	//----- nvinfo : EIATTR_KPARAM_INFO
	.align		4
.L_36:
        /*00ec*/ 	.byte	0x04, 0x17
        /*00ee*/ 	.short	(.L_38 - .L_37)
.L_37:
        /*00f0*/ 	.word	0x00000000
        /*00f4*/ 	.short	0x000c
        /*00f6*/ 	.short	0x0044
        /*00f8*/ 	.byte	0x00, 0xf0, 0x11, 0x00


	//----- nvinfo : EIATTR_KPARAM_INFO
	.align		4
.L_38:
        /*00fc*/ 	.byte	0x04, 0x17
        /*00fe*/ 	.short	(.L_40 - .L_39)
.L_39:
        /*0100*/ 	.word	0x00000000
        /*0104*/ 	.short	0x000b
        /*0106*/ 	.short	0x0040
        /*0108*/ 	.byte	0x00, 0xf0, 0x11, 0x00


	//----- nvinfo : EIATTR_KPARAM_INFO
	.align		4
.L_40:
        /*010c*/ 	.byte	0x04, 0x17
        /*010e*/ 	.short	(.L_42 - .L_41)
.L_41:
        /*0110*/ 	.word	0x00000000
        /*0114*/ 	.short	0x000a
        /*0116*/ 	.short	0x003c
        /*0118*/ 	.byte	0x00, 0xf0, 0x11, 0x00


	//----- nvinfo : EIATTR_KPARAM_INFO
	.align		4
.L_42:
        /*011c*/ 	.byte	0x04, 0x17
        /*011e*/ 	.short	(.L_44 - .L_43)
.L_43:
        /*0120*/ 	.word	0x00000000
        /*0124*/ 	.short	0x0009
        /*0126*/ 	.short	0x0038
        /*0128*/ 	.byte	0x00, 0xf0, 0x11, 0x00


	//----- nvinfo : EIATTR_KPARAM_INFO
	.align		4
.L_44:
        /*012c*/ 	.byte	0x04, 0x17
        /*012e*/ 	.short	(.L_46 - .L_45)
.L_45:
        /*0130*/ 	.word	0x00000000
        /*0134*/ 	.short	0x0008
        /*0136*/ 	.short	0x0034
        /*0138*/ 	.byte	0x00, 0xf0, 0x11, 0x00


	//----- nvinfo : EIATTR_KPARAM_INFO
	.align		4
.L_46:
        /*013c*/ 	.byte	0x04, 0x17
        /*013e*/ 	.short	(.L_48 - .L_47)
.L_47:
        /*0140*/ 	.word	0x00000000
        /*0144*/ 	.short	0x0007
        /*0146*/ 	.short	0x0030
        /*0148*/ 	.byte	0x00, 0xf0, 0x11, 0x00


	//----- nvinfo : EIATTR_KPARAM_INFO
	.align		4
.L_48:
        /*014c*/ 	.byte	0x04, 0x17
        /*014e*/ 	.short	(.L_50 - .L_49)
.L_49:
        /*0150*/ 	.word	0x00000000
        /*0154*/ 	.short	0x0006
        /*0156*/ 	.short	0x002c
        /*0158*/ 	.byte	0x00, 0xf0, 0x11, 0x00


	//----- nvinfo : EIATTR_KPARAM_INFO
	.align		4
.L_50:
        /*015c*/ 	.byte	0x04, 0x17
        /*015e*/ 	.short	(.L_52 - .L_51)
.L_51:
        /*0160*/ 	.word	0x00000000
        /*0164*/ 	.short	0x0005
        /*0166*/ 	.short	0x0028
        /*0168*/ 	.byte	0x00, 0xf0, 0x11, 0x00


	//----- nvinfo : EIATTR_KPARAM_INFO
	.align		4
.L_52:
        /*016c*/ 	.byte	0x04, 0x17
        /*016e*/ 	.short	(.L_54 - .L_53)
.L_53:
        /*0170*/ 	.word	0x00000000
        /*0174*/ 	.short	0x0004
        /*0176*/ 	.short	0x0020
        /*0178*/ 	.byte	0x00, 0xf4, 0x21, 0x00


	//----- nvinfo : EIATTR_KPARAM_INFO
	.align		4
.L_54:
        /*017c*/ 	.byte	0x04, 0x17
        /*017e*/ 	.short	(.L_56 - .L_55)
.L_55:
        /*0180*/ 	.word	0x00000000
        /*0184*/ 	.short	0x0003
        /*0186*/ 	.short	0x0018
        /*0188*/ 	.byte	0x00, 0xf4, 0x21, 0x00


	//----- nvinfo : EIATTR_KPARAM_INFO
	.align		4
.L_56:
        /*018c*/ 	.byte	0x04, 0x17
        /*018e*/ 	.short	(.L_58 - .L_57)
.L_57:
        /*0190*/ 	.word	0x00000000
        /*0194*/ 	.short	0x0002
        /*0196*/ 	.short	0x0010
        /*0198*/ 	.byte	0x00, 0xf4, 0x21, 0x00


	//----- nvinfo : EIATTR_KPARAM_INFO
	.align		4
.L_58:
        /*019c*/ 	.byte	0x04, 0x17
        /*019e*/ 	.short	(.L_60 - .L_59)
.L_59:
        /*01a0*/ 	.word	0x00000000
        /*01a4*/ 	.short	0x0001
        /*01a6*/ 	.short	0x0008
        /*01a8*/ 	.byte	0x00, 0xf4, 0x21, 0x00


	//----- nvinfo : EIATTR_KPARAM_INFO
	.align		4
.L_60:
        /*01ac*/ 	.byte	0x04, 0x17
        /*01ae*/ 	.short	(.L_62 - .L_61)
.L_61:
        /*01b0*/ 	.word	0x00000000
        /*01b4*/ 	.short	0x0000
        /*01b6*/ 	.short	0x0000
        /*01b8*/ 	.byte	0x00, 0xf4, 0x21, 0x00


	//----- nvinfo : EIATTR_MAXREG_COUNT
	.align		4
.L_62:
        /*01bc*/ 	.byte	0x03, 0x1b
        /*01be*/ 	.short	0x00ff


	//----- nvinfo : EIATTR_NUM_BARRIERS
	.align		4
        /*01c0*/ 	.byte	0x02, 0x4c
        /*01c2*/ 	.byte	0x01
	.zero		1


	//----- nvinfo : EIATTR_MERCURY_ISA_VERSION
	.align		4
        /*01c4*/ 	.byte	0x03, 0x5f
        /*01c6*/ 	.short	0x0000


	//----- nvinfo : EIATTR_COOP_GROUP_MASK_REGIDS
	.align		4
        /*01c8*/ 	.byte	0x04, 0x29
        /*01ca*/ 	.short	(.L_64 - .L_63)


	//   ....[0]....
.L_63:
        /*01cc*/ 	.word	0xffffffff


	//   ....[1]....
        /*01d0*/ 	.word	0xffffffff


	//   ....[2]....
        /*01d4*/ 	.word	0xffffffff


	//   ....[3]....
        /*01d8*/ 	.word	0xffffffff


	//   ....[4]....
        /*01dc*/ 	.word	0xffffffff


	//   ....[5]....
        /*01e0*/ 	.word	0xffffffff


	//   ....[6]....
        /*01e4*/ 	.word	0xffffffff


	//   ....[7]....
        /*01e8*/ 	.word	0xffffffff


	//----- nvinfo : EIATTR_COOP_GROUP_INSTR_OFFSETS
	.align		4
.L_64:
        /*01ec*/ 	.byte	0x04, 0x28
        /*01ee*/ 	.short	(.L_66 - .L_65)


	//   ....[0]....
.L_65:
        /*01f0*/ 	.word	0x000017a0


	//   ....[1]....
        /*01f4*/ 	.word	0x00001880


	//   ....[2]....
        /*01f8*/ 	.word	0x00001890


	//   ....[3]....
        /*01fc*/ 	.word	0x000018c0


	//   ....[4]....
        /*0200*/ 	.word	0x00002410


	//   ....[5]....
        /*0204*/ 	.word	0x00002420


	//   ....[6]....
        /*0208*/ 	.word	0x000024b0


	//   ....[7]....
        /*020c*/ 	.word	0x000024c0


	//----- nvinfo : EIATTR_EXIT_INSTR_OFFSETS
	.align		4
.L_66:
        /*0210*/ 	.byte	0x04, 0x1c
        /*0212*/ 	.short	(.L_68 - .L_67)


	//   ....[0]....
.L_67:
        /*0214*/ 	.word	0x00003200


	//   ....[1]....
        /*0218*/ 	.word	0x000032a0


	//----- nvinfo : EIATTR_REQNTID
	.align		4
.L_68:
        /*021c*/ 	.byte	0x04, 0x10
        /*021e*/ 	.short	(.L_70 - .L_69)
.L_69:
        /*0220*/ 	.word	0x00000100
        /*0224*/ 	.word	0x00000001
        /*0228*/ 	.word	0x00000001
.L_70:


//--------------------- .nv.callgraph             --------------------------
	.section	.nv.callgraph,"",@"SHT_CUDA_CALLGRAPH"
	.align	4
	.sectionentsize	8
	.align		4
        /*0000*/ 	.word	0x00000000
	.align		4
        /*0004*/ 	.word	0xffffffff
	.align		4
        /*0008*/ 	.word	0x00000000
	.align		4
        /*000c*/ 	.word	0xfffffffe
	.align		4
        /*0010*/ 	.word	0x00000000
	.align		4
        /*0014*/ 	.word	0xfffffffd
	.align		4
        /*0018*/ 	.word	0x00000000
	.align		4
        /*001c*/ 	.word	0xfffffffc


//--------------------- .nv.rel.action            --------------------------
	.section	.nv.rel.action,"",@"SHT_CUDA_RELOCINFO"
	.align	8
	.sectionentsize	8
        /*0000*/ 	.byte	0x73, 0x00, 0x00, 0x00, 0x00, 0x00, 0x00, 0x00, 0x00, 0x00, 0x00, 0x11, 0x25, 0x00, 0x05, 0x36


//--------------------- .nv.constant4             --------------------------
	.section	.nv.constant4,"a",@progbits
	.align	8
	.align		8
.nv.constant4:
        /*0000*/ 	.dword	_$_str


//--------------------- .nv.constant0.attn_fwd    --------------------------
	.section	.nv.constant0.attn_fwd,"a",@progbits
	.sectionflags	@""
	.align	4
.nv.constant0.attn_fwd:
	.zero		488


//--------------------- .text.attn_fwd            --------------------------
	.section	.text.attn_fwd,"ax",@progbits
	.sectioninfo	@"SHI_REGISTERS=128"
	.align	128
        .global         attn_fwd
        .type           attn_fwd,@function
        .size           attn_fwd,(.L_x_3 - attn_fwd)
        .other          attn_fwd,@"STO_CUDA_ENTRY STV_DEFAULT"
attn_fwd:
.text.attn_fwd:
[----:B------:R-:W-:Y:S02]  /*0000*/  MOV R1, c[0x0][0x28] ;  /* 0x00000a0000017a02 */ /* 0x000fe40000000f00 */
[----:B------:R-:W0:Y:S01]  /*0010*/  S2R R12, SR_CTAID.X ;  /* 0x00000000000c7919 */ /* 0x000e220000002500 */
[----:B------:R-:W-:Y:S01]  /*0020*/  MOV R9, c[0x0][0x198] ;  /* 0x0000660000097a02 */ /* 0x000fe20000000f00 */
[----:B------:R-:W-:Y:S02]  /*0030*/  ULDC.64 UR6, c[0x0][0x118] ;  /* 0x0000460000067ab9 */ /* 0x000fe40000000a00 */
[----:B------:R-:W1:Y:S04]  /*0040*/  S2R R121, SR_TID.X ;  /* 0x0000000000797919 */ /* 0x000e680000002100 */
[----:B------:R-:W2:Y:S01]  /*0050*/  S2R R14, SR_CTAID.Y ;  /* 0x00000000000e7919 */ /* 0x000ea20000002600 */
[----:B0-----:R-:W-:Y:S01]  /*0060*/  IMAD.SHL.U32 R12, R12, 0x20, RZ ;  /* 0x000000200c0c7824 */ /* 0x001fe200078e00ff */
[----:B-1----:R-:W-:-:S04]  /*0070*/  SHF.R.U32.HI R120, RZ, 0x5, R121 ;  /* 0x00000005ff787819 */ /* 0x002fc80000011679 */
[----:B------:R-:W-:Y:S02]  /*0080*/  LOP3.LUT R117, R12, 0x1f, R121, 0xf8, !PT ;  /* 0x0000001f0c757812 */ /* 0x000fe400078ef879 */
[----:B------:R-:W-:Y:S01]  /*0090*/  SGXT.U32 R120, R120, 0x3 ;  /* 0x000000037878781a */ /* 0x000fe20000000000 */
[----:B--2---:R-:W-:Y:S01]  /*00a0*/  IMAD R0, R14, c[0x0][0x190], RZ ;  /* 0x000064000e007a24 */ /* 0x004fe200078e02ff */
[----:B------:R-:W-:Y:S01]  /*00b0*/  LEA.HI R125, R121, 0x18, RZ, 0x1b ;  /* 0x00000018797d7811 */ /* 0x000fe200078fd8ff */
[----:B------:R-:W-:Y:S02]  /*00c0*/  IMAD R3, R117, c[0x0][0x194], RZ ;  /* 0x0000650075037a24 */ /* 0x000fe400078e02ff */
[----:B------:R-:W-:Y:S02]  /*00d0*/  IMAD R7, R120, c[0x0][0x198], RZ ;  /* 0x0000660078077a24 */ /* 0x000fe400078e02ff */
[----:B------:R-:W-:Y:S01]  /*00e0*/  IMAD.SHL.U32 R2, R0, 0x2, RZ ;  /* 0x0000000200027824 */ /* 0x000fe200078e00ff */
[----:B------:R-:W-:Y:S01]  /*00f0*/  SHF.L.U32 R5, R3, 0x1, RZ ;  /* 0x0000000103057819 */ /* 0x000fe200000006ff */
[----:B------:R-:W-:-:S02]  /*0100*/  IMAD R8, R9, 0x8, R7 ;  /* 0x0000000809087824 */ /* 0x000fc400078e0207 */
[----:B------:R-:W-:Y:S01]  /*0110*/  IMAD.HI R0, R0, 0x2, RZ ;  /* 0x0000000200007827 */ /* 0x000fe200078e02ff */
[----:B------:R-:W-:Y:S02]  /*0120*/  IADD3 R10, P0, P1, R5, c[0x0][0x160], R2 ;  /* 0x00005800050a7a10 */ /* 0x000fe4000791e002 */
[----:B------:R-:W-:Y:S01]  /*0130*/  LEA R9, R9, R8, 0x3 ;  /* 0x0000000809097211 */ /* 0x000fe200078e18ff */
[----:B------:R-:W-:-:S03]  /*0140*/  IMAD.HI R3, R3, 0x2, RZ ;  /* 0x0000000203037827 */ /* 0x000fc600078e02ff */
[-C--:B------:R-:W-:Y:S01]  /*0150*/  LEA R6, P2, R9, R10.reuse, 0x1 ;  /* 0x0000000a09067211 */ /* 0x080fe200078408ff */
[----:B------:R-:W-:Y:S01]  /*0160*/  IMAD R11, R125, c[0x0][0x198], RZ ;  /* 0x000066007d0b7a24 */ /* 0x000fe200078e02ff */
[----:B------:R-:W-:Y:S02]  /*0170*/  IADD3.X R0, R3, c[0x0][0x164], R0, P0, P1 ;  /* 0x0000590003007a10 */ /* 0x000fe400007e2400 */
[-C--:B------:R-:W-:Y:S02]  /*0180*/  LEA R2, P0, R7, R10.reuse, 0x1 ;  /* 0x0000000a07027211 */ /* 0x080fe400078008ff */
[-C--:B------:R-:W-:Y:S02]  /*0190*/  LEA R4, P1, R8, R10.reuse, 0x1 ;  /* 0x0000000a08047211 */ /* 0x080fe400078208ff */
[----:B------:R-:W-:Y:S02]  /*01a0*/  LEA R10, P3, R11, R10, 0x1 ;  /* 0x0000000a0b0a7211 */ /* 0x000fe400078608ff */
[----:B------:R-:W-:-:S02]  /*01b0*/  LEA.HI.X.SX32 R3, R7, R0, 0x1, P0 ;  /* 0x0000000007037211 */ /* 0x000fc400000f0eff */
[-C--:B------:R-:W-:Y:S02]  /*01c0*/  LEA.HI.X.SX32 R5, R8, R0.reuse, 0x1, P1 ;  /* 0x0000000008057211 */ /* 0x080fe400008f0eff */
[-C--:B------:R-:W-:Y:S02]  /*01d0*/  LEA.HI.X.SX32 R7, R9, R0.reuse, 0x1, P2 ;  /* 0x0000000009077211 */ /* 0x080fe400010f0eff */
[----:B------:R-:W-:Y:S01]  /*01e0*/  LEA.HI.X.SX32 R11, R11, R0, 0x1, P3 ;  /* 0x000000000b0b7211 */ /* 0x000fe200018f0eff */
[----:B------:R0:W2:Y:S04]  /*01f0*/  LDG.E.U16 R9, [R2.64] ;  /* 0x0000000602097981 */ /* 0x0000a8000c1e1500 */
[----:B------:R-:W3:Y:S04]  /*0200*/  LDG.E.U16 R5, [R4.64] ;  /* 0x0000000604057981 */ /* 0x000ee8000c1e1500 */
[----:B------:R1:W4:Y:S04]  /*0210*/  LDG.E.U16 R7, [R6.64] ;  /* 0x0000000606077981 */ /* 0x000328000c1e1500 */
[----:B------:R5:W4:Y:S01]  /*0220*/  LDG.E.U16 R11, [R10.64] ;  /* 0x000000060a0b7981 */ /* 0x000b22000c1e1500 */
[C---:B------:R-:W-:Y:S01]  /*0230*/  LOP3.LUT R13, R121.reuse, 0xc0, RZ, 0xc0, !PT ;  /* 0x000000c0790d7812 */ /* 0x040fe200078ec0ff */
[----:B------:R-:W-:Y:S01]  /*0240*/  IMAD.SHL.U32 R124, R121, 0x2, RZ ;  /* 0x00000002797c7824 */ /* 0x000fe200078e00ff */
[----:B------:R-:W-:Y:S01]  /*0250*/  IADD3 R122, R12, 0x20, RZ ;  /* 0x000000200c7a7810 */ /* 0x000fe20007ffe0ff */
[----:B0-----:R-:W-:Y:S01]  /*0260*/  IMAD.MOV.U32 R3, RZ, RZ, 0x3f800000 ;  /* 0x3f800000ff037424 */ /* 0x001fe200078e00ff */
[----:B------:R-:W-:Y:S01]  /*0270*/  SHF.R.U32.HI R13, RZ, 0x2, R13 ;  /* 0x00000002ff0d7819 */ /* 0x000fe2000001160d */
[----:B------:R-:W-:Y:S01]  /*0280*/  CS2R R52, SRZ ;  /* 0x0000000000347805 */ /* 0x000fe2000001ff00 */
[----:B------:R-:W-:Y:S01]  /*0290*/  ISETP.GE.AND P0, PT, R122, 0x1, PT ;  /* 0x000000017a00780c */ /* 0x000fe20003f06270 */
[----:B------:R-:W-:Y:S01]  /*02a0*/  CS2R R54, SRZ ;  /* 0x0000000000367805 */ /* 0x000fe2000001ff00 */
[----:B------:R-:W-:Y:S01]  /*02b0*/  LOP3.LUT R0, R13, 0x1fe, R124, 0x78, !PT ;  /* 0x000001fe0d007812 */ /* 0x000fe200078e787c */
[----:B------:R-:W-:Y:S01]  /*02c0*/  CS2R R44, SRZ ;  /* 0x00000000002c7805 */ /* 0x000fe2000001ff00 */
[----:B------:R-:W-:Y:S01]  /*02d0*/  MOV R70, 0xff800000 ;  /* 0xff80000000467802 */ /* 0x000fe20000000f00 */
[----:B------:R-:W-:Y:S01]  /*02e0*/  CS2R R46, SRZ ;  /* 0x00000000002e7805 */ /* 0x000fe2000001ff00 */
[----:B------:R-:W-:Y:S01]  /*02f0*/  MOV R8, 0x3f800000 ;  /* 0x3f80000000087802 */ /* 0x000fe20000000f00 */
[----:B------:R-:W-:Y:S01]  /*0300*/  CS2R R56, SRZ ;  /* 0x0000000000387805 */ /* 0x000fe2000001ff00 */
[----:B------:R-:W-:Y:S01]  /*0310*/  MOV R61, 0xff800000 ;  /* 0xff800000003d7802 */ /* 0x000fe20000000f00 */
[----:B------:R-:W-:Y:S01]  /*0320*/  CS2R R58, SRZ ;  /* 0x00000000003a7805 */ /* 0x000fe2000001ff00 */
[----:B------:R-:W-:Y:S01]  /*0330*/  CS2R R48, SRZ ;  /* 0x0000000000307805 */ /* 0x000fe2000001ff00 */
[----:B------:R-:W-:Y:S01]  /*0340*/  CS2R R50, SRZ ;  /* 0x0000000000327805 */ /* 0x000fe2000001ff00 */
[C---:B------:R-:W-:Y:S01]  /*0350*/  LOP3.LUT R2, R121.reuse, 0x20, RZ, 0xc0, !PT ;  /* 0x0000002079027812 */ /* 0x040fe200078ec0ff */
[C---:B------:R-:W-:Y:S01]  /*0360*/  IMAD.SHL.U32 R16, R121.reuse, 0x20, RZ ;  /* 0x0000002079107824 */ /* 0x040fe200078e00ff */
[----:B-----5:R-:W-:-:S02]  /*0370*/  LOP3.LUT R10, R121, 0x3f, RZ, 0xc0, !PT ;  /* 0x0000003f790a7812 */ /* 0x020fc400078ec0ff */
[----:B-1----:R-:W-:Y:S01]  /*0380*/  SHF.L.U32 R6, R121, 0x3, RZ ;  /* 0x0000000379067819 */ /* 0x002fe200000006ff */
[----:B--2---:R0:W-:Y:S04]  /*0390*/  STS.U16 [R0+0x1000], R9 ;  /* 0x0010000900007388 */ /* 0x0041e80000000400 */
[----:B---3--:R0:W-:Y:S04]  /*03a0*/  STS.U16 [R0+0x1200], R5 ;  /* 0x0012000500007388 */ /* 0x0081e80000000400 */
[----:B----4-:R0:W-:Y:S04]  /*03b0*/  STS.U16 [R0+0x1400], R7 ;  /* 0x0014000700007388 */ /* 0x0101e80000000400 */
[----:B------:R0:W-:Y:S01]  /*03c0*/  STS.U16 [R0+0x1600], R11 ;  /* 0x0016000b00007388 */ /* 0x0001e20000000400 */
[----:B------:R-:W-:Y:S05]  /*03d0*/  @!P0 BRA `(.L_x_0) ;  /* 0x0000226000008947 */ /* 0x000fea0003800000 */
[----:B0-----:R-:W-:Y:S01]  /*03e0*/  SHF.R.U32.HI R5, RZ, 0x2, R121 ;  /* 0x00000002ff057819 */ /* 0x001fe20000011679 */
[----:B------:R-:W-:Y:S01]  /*03f0*/  IMAD R3, R14, c[0x0][0x1a0], RZ ;  /* 0x000068000e037a24 */ /* 0x000fe200078e02ff */
[----:B------:R-:W-:Y:S01]  /*0400*/  SHF.R.U32.HI R4, RZ, 0x1, R2 ;  /* 0x00000001ff047819 */ /* 0x000fe20000011602 */
[----:B------:R-:W-:Y:S01]  /*0410*/  IMAD R9, R10, c[0x0][0x1b4], RZ ;  /* 0x00006d000a097a24 */ /* 0x000fe200078e02ff */
[----:B------:R-:W-:Y:S01]  /*0420*/  SGXT.U32 R5, R5, 0x3 ;  /* 0x000000030505781a */ /* 0x000fe20000000000 */
[----:B------:R-:W-:Y:S01]  /*0430*/  CS2R R52, SRZ ;  /* 0x0000000000347805 */ /* 0x000fe2000001ff00 */
[C---:B------:R-:W-:Y:S01]  /*0440*/  LOP3.LUT R2, R121.reuse, 0x1f, RZ, 0xc0, !PT ;  /* 0x0000001f79027812 */ /* 0x040fe200078ec0ff */
[----:B------:R-:W-:Y:S01]  /*0450*/  CS2R R54, SRZ ;  /* 0x0000000000367805 */ /* 0x000fe2000001ff00 */
[----:B------:R-:W-:Y:S01]  /*0460*/  LOP3.LUT R4, R12, R4, R5, 0xfe, !PT ;  /* 0x000000040c047212 */ /* 0x000fe200078efe05 */
[----:B------:R-:W-:Y:S01]  /*0470*/  IMAD R5, R14, c[0x0][0x1b0], RZ ;  /* 0x00006c000e057a24 */ /* 0x000fe200078e02ff */
[----:B------:R-:W-:Y:S01]  /*0480*/  LOP3.LUT R12, R6, 0x30, RZ, 0xc0, !PT ;  /* 0x00000030060c7812 */ /* 0x000fe200078ec0ff */
[----:B------:R-:W-:Y:S01]  /*0490*/  IMAD R6, R2, c[0x0][0x1a8], RZ ;  /* 0x00006a0002067a24 */ /* 0x000fe200078e02ff */
[----:B------:R-:W-:Y:S01]  /*04a0*/  LOP3.LUT R13, R121, 0x7, RZ, 0xc0, !PT ;  /* 0x00000007790d7812 */ /* 0x000fe200078ec0ff */
[C---:B------:R-:W-:Y:S01]  /*04b0*/  IMAD.HI R8, R5.reuse, 0x2, RZ ;  /* 0x0000000205087827 */ /* 0x040fe200078e02ff */
[----:B------:R-:W-:Y:S01]  /*04c0*/  SHF.L.U32 R7, R5, 0x1, RZ ;  /* 0x0000000105077819 */ /* 0x000fe200000006ff */
[----:B------:R-:W-:Y:S01]  /*04d0*/  CS2R R44, SRZ ;  /* 0x00000000002c7805 */ /* 0x000fe2000001ff00 */
[----:B------:R-:W-:Y:S01]  /*04e0*/  SHF.L.U32 R2, R3, 0x1, RZ ;  /* 0x0000000103027819 */ /* 0x000fe200000006ff */
[----:B------:R-:W-:Y:S01]  /*04f0*/  IMAD R15, R13, 0x40, R12 ;  /* 0x000000400d0f7824 */ /* 0x000fe200078e020c */
[----:B------:R-:W-:Y:S01]  /*0500*/  SHF.L.U32 R5, R6, 0x1, RZ ;  /* 0x0000000106057819 */ /* 0x000fe200000006ff */
[----:B------:R-:W-:Y:S01]  /*0510*/  IMAD.HI R3, R3, 0x2, RZ ;  /* 0x0000000203037827 */ /* 0x000fe200078e02ff */
[----:B------:R-:W-:Y:S01]  /*0520*/  LOP3.LUT R14, R124, 0x10, RZ, 0xc0, !PT ;  /* 0x000000107c0e7812 */ /* 0x000fe200078ec0ff */
[----:B------:R-:W-:Y:S01]  /*0530*/  CS2R R46, SRZ ;  /* 0x00000000002e7805 */ /* 0x000fe2000001ff00 */
[----:B------:R-:W-:Y:S01]  /*0540*/  IADD3 R102, P0, P1, R5, c[0x0][0x168], R2 ;  /* 0x00005a0005667a10 */ /* 0x000fe2000791e002 */
[----:B------:R-:W-:Y:S01]  /*0550*/  IMAD R5, R120, c[0x0][0x1a4], RZ ;  /* 0x0000690078057a24 */ /* 0x000fe200078e02ff */
[--C-:B------:R-:W-:Y:S01]  /*0560*/  LOP3.LUT R14, R14, 0x20, R121.reuse, 0xf8, !PT ;  /* 0x000000200e0e7812 */ /* 0x100fe200078ef879 */
[----:B------:R-:W-:Y:S01]  /*0570*/  IMAD.HI R6, R6, 0x2, RZ ;  /* 0x0000000206067827 */ /* 0x000fe200078e02ff */
[----:B------:R-:W-:Y:S01]  /*0580*/  LOP3.LUT R85, R16, 0x200, RZ, 0xc0, !PT ;  /* 0x0000020010557812 */ /* 0x000fe200078ec0ff */
[----:B------:R-:W-:Y:S01]  /*0590*/  CS2R R56, SRZ ;  /* 0x0000000000387805 */ /* 0x000fe2000001ff00 */
[----:B------:R-:W-:Y:S01]  /*05a0*/  SHF.R.U32.HI R2, RZ, 0x6, R121 ;  /* 0x00000006ff027819 */ /* 0x000fe20000011679 */
[----:B------:R-:W-:Y:S01]  /*05b0*/  IMAD R13, R13, 0x90, RZ ;  /* 0x000000900d0d7824 */ /* 0x000fe200078e02ff */
[C---:B------:R-:W-:Y:S01]  /*05c0*/  SHF.L.U32 R10, R9.reuse, 0x1, RZ ;  /* 0x00000001090a7819 */ /* 0x040fe200000006ff */
[----:B------:R-:W-:Y:S01]  /*05d0*/  IMAD.HI R9, R9, 0x2, RZ ;  /* 0x0000000209097827 */ /* 0x000fe200078e02ff */
[----:B------:R-:W-:Y:S01]  /*05e0*/  MOV R16, c[0x0][0x1a4] ;  /* 0x0000690000107a02 */ /* 0x000fe20000000f00 */
[----:B------:R-:W-:Y:S01]  /*05f0*/  CS2R R58, SRZ ;  /* 0x00000000003a7805 */ /* 0x000fe2000001ff00 */
[----:B------:R-:W-:Y:S01]  /*0600*/  LOP3.LUT R14, R15, R14, RZ, 0x3c, !PT ;  /* 0x0000000e0f0e7212 */ /* 0x000fe200078e3cff */
[----:B------:R-:W-:Y:S01]  /*0610*/  CS2R R48, SRZ ;  /* 0x0000000000307805 */ /* 0x000fe2000001ff00 */
[----:B------:R-:W-:Y:S01]  /*0620*/  SGXT.U32 R2, R2, 0x2 ;  /* 0x000000020202781a */ /* 0x000fe20000000000 */
[----:B------:R-:W-:Y:S01]  /*0630*/  CS2R R50, SRZ ;  /* 0x0000000000327805 */ /* 0x000fe2000001ff00 */
[----:B------:R-:W-:Y:S01]  /*0640*/  IADD3 R23, P2, P3, R10, c[0x0][0x170], R7 ;  /* 0x00005c000a177a10 */ /* 0x000fe20007b5e007 */
[----:B------:R-:W-:Y:S01]  /*0650*/  IMAD R7, R16, 0x8, R5 ;  /* 0x0000000810077824 */ /* 0x000fe200078e0205 */
[----:B------:R-:W-:Y:S01]  /*0660*/  MOV R19, c[0x0][0x1b8] ;  /* 0x00006e0000137a02 */ /* 0x000fe20000000f00 */
[----:B------:R-:W-:Y:S01]  /*0670*/  IMAD.IADD R85, R85, 0x1, R14 ;  /* 0x0000000155557824 */ /* 0x000fe200078e020e */
[----:B------:R-:W-:Y:S01]  /*0680*/  IADD3.X R14, R6, c[0x0][0x16c], R3, P0, P1 ;  /* 0x00005b00060e7a10 */ /* 0x000fe200007e2403 */
[----:B------:R-:W-:Y:S01]  /*0690*/  IMAD R10, R2, c[0x0][0x1b8], RZ ;  /* 0x00006e00020a7a24 */ /* 0x000fe200078e02ff */
[----:B------:R-:W-:Y:S01]  /*06a0*/  LEA.HI R2, R121, 0x38, RZ, 0x1b ;  /* 0x0000003879027811 */ /* 0x000fe200078fd8ff */
[----:B------:R-:W-:Y:S01]  /*06b0*/  IMAD R6, R125, c[0x0][0x1a4], RZ ;  /* 0x000069007d067a24 */ /* 0x000fe200078e02ff */
[----:B------:R-:W-:Y:S01]  /*06c0*/  LEA R3, R16, R7, 0x3 ;  /* 0x0000000710037211 */ /* 0x000fe200078e18ff */
[----:B------:R-:W-:Y:S01]  /*06d0*/  UMOV UR4, URZ ;  /* 0x0000003f00047c82 */ /* 0x000fe20008000000 */
[----:B------:R-:W-:Y:S01]  /*06e0*/  IADD3.X R17, R9, c[0x0][0x174], R8, P2, P3 ;  /* 0x00005d0009117a10 */ /* 0x000fe200017e6408 */
[----:B------:R-:W-:Y:S01]  /*06f0*/  IMAD R9, R2, c[0x0][0x1a4], RZ ;  /* 0x0000690002097a24 */ /* 0x000fe200078e02ff */
[----:B------:R-:W-:Y:S01]  /*0700*/  LEA R11, R19, R10, 0x2 ;  /* 0x0000000a130b7211 */ /* 0x000fe200078e10ff */
[----:B------:R-:W-:Y:S01]  /*0710*/  IMAD R2, R16, 0x10, R3 ;  /* 0x0000001010027824 */ /* 0x000fe200078e0203 */
[----:B------:R-:W-:-:S02]  /*0720*/  LEA R110, P4, R3, R102, 0x1 ;  /* 0x00000066036e7211 */ /* 0x000fc400078808ff */
[----:B------:R-:W-:Y:S02]  /*0730*/  LEA R12, R19, R11, 0x2 ;  /* 0x0000000b130c7211 */ /* 0x000fe400078e10ff */
[----:B------:R-:W-:Y:S02]  /*0740*/  LEA R8, R16, R2, 0x3 ;  /* 0x0000000210087211 */ /* 0x000fe400078e18ff */
[-C--:B------:R-:W-:Y:S02]  /*0750*/  LEA R106, P6, R2, R102.reuse, 0x1 ;  /* 0x00000066026a7211 */ /* 0x080fe400078c08ff */
[----:B------:R-:W-:Y:S02]  /*0760*/  LEA R114, P2, R5, R102, 0x1 ;  /* 0x0000006605727211 */ /* 0x000fe400078408ff */
[----:B------:R-:W-:Y:S01]  /*0770*/  LEA.HI.X.SX32 R111, R3, R14, 0x1, P4 ;  /* 0x0000000e036f7211 */ /* 0x000fe200020f0eff */
[----:B------:R-:W-:Y:S01]  /*0780*/  IMAD R3, R16, 0x8, R8 ;  /* 0x0000000810037824 */ /* 0x000fe200078e0208 */
[----:B------:R-:W-:-:S02]  /*0790*/  LEA R112, P3, R7, R102, 0x1 ;  /* 0x0000006607707211 */ /* 0x000fc400078608ff */
[----:B------:R-:W-:Y:S02]  /*07a0*/  LEA.HI.X.SX32 R107, R2, R14, 0x1, P6 ;  /* 0x0000000e026b7211 */ /* 0x000fe400030f0eff */
[----:B------:R-:W-:Y:S02]  /*07b0*/  LEA R2, R19, R12, 0x2 ;  /* 0x0000000c13027211 */ /* 0x000fe400078e10ff */
[----:B------:R-:W-:Y:S02]  /*07c0*/  LEA.HI.X.SX32 R115, R5, R14, 0x1, P2 ;  /* 0x0000000e05737211 */ /* 0x000fe400010f0eff */
[-C--:B------:R-:W-:Y:S02]  /*07d0*/  LEA R108, P5, R6, R102.reuse, 0x1 ;  /* 0x00000066066c7211 */ /* 0x080fe400078a08ff */
[----:B------:R-:W-:Y:S02]  /*07e0*/  LEA R100, P1, R9, R102, 0x1 ;  /* 0x0000006609647211 */ /* 0x000fe400078208ff */
[----:B------:R-:W-:-:S02]  /*07f0*/  LEA.HI.X.SX32 R113, R7, R14, 0x1, P3 ;  /* 0x0000000e07717211 */ /* 0x000fc400018f0eff */
[-C--:B------:R-:W-:Y:S02]  /*0800*/  LEA R104, P2, R8, R102.reuse, 0x1 ;  /* 0x0000006608687211 */ /* 0x080fe400078408ff */
[----:B------:R-:W-:Y:S02]  /*0810*/  LEA R102, P3, R3, R102, 0x1 ;  /* 0x0000006603667211 */ /* 0x000fe400078608ff */
[----:B------:R-:W-:Y:S02]  /*0820*/  LEA R5, R19, R2, 0x2 ;  /* 0x0000000213057211 */ /* 0x000fe400078e10ff */
[-C--:B------:R-:W-:Y:S02]  /*0830*/  LEA.HI.X.SX32 R103, R3, R14.reuse, 0x1, P3 ;  /* 0x0000000e03677211 */ /* 0x080fe400018f0eff */
[----:B------:R-:W-:Y:S01]  /*0840*/  LEA R98, P0, R10, R23, 0x1 ;  /* 0x000000170a627211 */ /* 0x000fe200078008ff */
[----:B------:R-:W-:Y:S01]  /*0850*/  IMAD R3, R19, 0x4, R5 ;  /* 0x0000000413037824 */ /* 0x000fe200078e0205 */
[-C--:B------:R-:W-:Y:S01]  /*0860*/  LEA.HI.X.SX32 R105, R8, R14.reuse, 0x1, P2 ;  /* 0x0000000e08697211 */ /* 0x080fe200010f0eff */
[----:B------:R-:W-:Y:S01]  /*0870*/  IMAD.MOV.U32 R8, RZ, RZ, 0x3f800000 ;  /* 0x3f800000ff087424 */ /* 0x000fe200078e00ff */
[----:B------:R-:W-:-:S02]  /*0880*/  LEA.HI.X.SX32 R109, R6, R14, 0x1, P5 ;  /* 0x0000000e066d7211 */ /* 0x000fc400028f0eff */
[----:B------:R-:W-:Y:S02]  /*0890*/  LEA R92, P2, R2, R23, 0x1 ;  /* 0x00000017025c7211 */ /* 0x000fe400078408ff */
[----:B------:R-:W-:Y:S02]  /*08a0*/  LEA R6, R19, R3, 0x2 ;  /* 0x0000000313067211 */ /* 0x000fe400078e10ff */
[----:B------:R-:W-:Y:S02]  /*08b0*/  LEA.HI.X.SX32 R101, R9, R14, 0x1, P1 ;  /* 0x0000000e09657211 */ /* 0x000fe400008f0eff */
[----:B------:R-:W-:Y:S02]  /*08c0*/  LEA.HI.X.SX32 R99, R10, R17, 0x1, P0 ;  /* 0x000000110a637211 */ /* 0x000fe400000f0eff */
[-C--:B------:R-:W-:Y:S02]  /*08d0*/  LEA R96, P0, R11, R23.reuse, 0x1 ;  /* 0x000000170b607211 */ /* 0x080fe400078008ff */
[----:B------:R-:W-:-:S02]  /*08e0*/  LEA R94, P1, R12, R23, 0x1 ;  /* 0x000000170c5e7211 */ /* 0x000fc400078208ff */
[----:B------:R-:W-:Y:S02]  /*08f0*/  LEA.HI.X.SX32 R93, R2, R17, 0x1, P2 ;  /* 0x00000011025d7211 */ /* 0x000fe400010f0eff */
[----:B------:R-:W-:Y:S02]  /*0900*/  LEA R2, R19, R6, 0x2 ;  /* 0x0000000613027211 */ /* 0x000fe400078e10ff */
[----:B------:R-:W-:Y:S02]  /*0910*/  LEA R86, P2, R6, R23, 0x1 ;  /* 0x0000001706567211 */ /* 0x000fe400078408ff */
[-C--:B------:R-:W-:Y:S02]  /*0920*/  LEA.HI.X.SX32 R97, R11, R17.reuse, 0x1, P0 ;  /* 0x000000110b617211 */ /* 0x080fe400000f0eff */
[----:B------:R-:W-:Y:S02]  /*0930*/  LEA.HI.X.SX32 R95, R12, R17, 0x1, P1 ;  /* 0x000000110c5f7211 */ /* 0x000fe400008f0eff */
[----:B------:R-:W-:-:S02]  /*0940*/  LEA R90, P0, R5, R23, 0x1 ;  /* 0x00000017055a7211 */ /* 0x000fc400078008ff */
[-C--:B------:R-:W-:Y:S02]  /*0950*/  LEA R88, P1, R3, R23.reuse, 0x1 ;  /* 0x0000001703587211 */ /* 0x080fe400078208ff */
[----:B------:R-:W-:Y:S02]  /*0960*/  LEA R22, P3, R2, R23, 0x1 ;  /* 0x0000001702167211 */ /* 0x000fe400078608ff */
[-C--:B------:R-:W-:Y:S02]  /*0970*/  LEA.HI.X.SX32 R87, R6, R17.reuse, 0x1, P2 ;  /* 0x0000001106577211 */ /* 0x080fe400010f0eff */
[----:B------:R-:W-:Y:S02]  /*0980*/  LOP3.LUT R6, R13, 0x30, R124, 0x78, !PT ;  /* 0x000000300d067812 */ /* 0x000fe400078e787c */
[-C--:B------:R-:W-:Y:S02]  /*0990*/  LEA.HI.X.SX32 R91, R5, R17.reuse, 0x1, P0 ;  /* 0x00000011055b7211 */ /* 0x080fe400000f0eff */
[----:B------:R-:W-:-:S02]  /*09a0*/  LEA.HI.X.SX32 R89, R3, R17, 0x1, P1 ;  /* 0x0000001103597211 */ /* 0x000fc400008f0eff */
[----:B------:R-:W-:Y:S01]  /*09b0*/  LEA.HI.X.SX32 R23, R2, R17, 0x1, P3 ;  /* 0x0000001102177211 */ /* 0x000fe200018f0eff */
[----:B------:R-:W-:Y:S01]  /*09c0*/  IMAD.MOV.U32 R2, RZ, RZ, RZ ;  /* 0x000000ffff027224 */ /* 0x000fe200078e00ff */
[----:B------:R-:W-:Y:S02]  /*09d0*/  LOP3.LUT R123, R124, 0x6, RZ, 0xc0, !PT ;  /* 0x000000067c7b7812 */ /* 0x000fe400078ec0ff */
[----:B------:R-:W-:Y:S02]  /*09e0*/  LOP3.LUT R119, R0, 0x40, RZ, 0x3c, !PT ;  /* 0x0000004000777812 */ /* 0x000fe400078e3cff */
[----:B------:R-:W-:Y:S02]  /*09f0*/  MOV R80, 0xff800000 ;  /* 0xff80000000507802 */ /* 0x000fe40000000f00 */
[----:B------:R-:W-:Y:S02]  /*0a00*/  MOV R5, RZ ;  /* 0x000000ff00057202 */ /* 0x000fe40000000f00 */
[----:B------:R-:W-:-:S02]  /*0a10*/  MOV R76, 0xff800000 ;  /* 0xff800000004c7802 */ /* 0x000fc40000000f00 */
[----:B------:R-:W-:Y:S02]  /*0a20*/  MOV R3, 0x3f800000 ;  /* 0x3f80000000037802 */ /* 0x000fe40000000f00 */
[----:B------:R-:W-:Y:S02]  /*0a30*/  LOP3.LUT R7, R15, 0x30, R124, 0x78, !PT ;  /* 0x000000300f077812 */ /* 0x000fe400078e787c */
[----:B------:R-:W-:Y:S02]  /*0a40*/  LOP3.LUT R116, R4, 0x8, RZ, 0xfc, !PT ;  /* 0x0000000804747812 */ /* 0x000fe400078efcff */
[----:B------:R-:W-:Y:S02]  /*0a50*/  LOP3.LUT R118, R6, 0x40, RZ, 0x3c, !PT ;  /* 0x0000004006767812 */ /* 0x000fe400078e3cff */
.L_x_1:
[----:B------:R-:W-:-:S04]  /*0a60*/  IMAD.WIDE R12, R5, 0x2, R114 ;  /* 0x00000002050c7825 */ /* 0x000fc800078e0272 */
[C---:B------:R-:W-:Y:S02]  /*0a70*/  IMAD.WIDE R14, R5.reuse, 0x2, R112 ;  /* 0x00000002050e7825 */ /* 0x040fe400078e0270 */
[----:B------:R-:W2:Y:S02]  /*0a80*/  LDG.E.U16 R13, [R12.64] ;  /* 0x000000060c0d7981 */ /* 0x000ea4000c1e1500 */
[C---:B------:R-:W-:Y:S02]  /*0a90*/  IMAD.WIDE R24, R5.reuse, 0x2, R104 ;  /* 0x0000000205187825 */ /* 0x040fe400078e0268 */
[----:B------:R-:W3:Y:S02]  /*0aa0*/  LDG.E.U16 R15, [R14.64] ;  /* 0x000000060e0f7981 */ /* 0x000ee4000c1e1500 */
[C---:B------:R-:W-:Y:S02]  /*0ab0*/  IMAD.WIDE R26, R5.reuse, 0x2, R102 ;  /* 0x00000002051a7825 */ /* 0x040fe400078e0266 */
[----:B------:R-:W4:Y:S02]  /*0ac0*/  LDG.E.U16 R25, [R24.64] ;  /* 0x0000000618197981 */ /* 0x000f24000c1e1500 */
[----:B------:R-:W-:-:S02]  /*0ad0*/  IMAD.WIDE R16, R5, 0x2, R110 ;  /* 0x0000000205107825 */ /* 0x000fc400078e026e */
[----:B------:R-:W5:Y:S02]  /*0ae0*/  LDG.E.U16 R27, [R26.64] ;  /* 0x000000061a1b7981 */ /* 0x000f64000c1e1500 */
[C---:B------:R-:W-:Y:S02]  /*0af0*/  IMAD.WIDE R18, R5.reuse, 0x2, R108 ;  /* 0x0000000205127825 */ /* 0x040fe400078e026c */
[----:B------:R0:W5:Y:S02]  /*0b00*/  LDG.E.U16 R9, [R16.64] ;  /* 0x0000000610097981 */ /* 0x000164000c1e1500 */
[C---:B------:R-:W-:Y:S02]  /*0b10*/  IMAD.WIDE R20, R5.reuse, 0x2, R106 ;  /* 0x0000000205147825 */ /* 0x040fe400078e026a */
[----:B------:R1:W5:Y:S02]  /*0b20*/  LDG.E.U16 R29, [R18.64] ;  /* 0x00000006121d7981 */ /* 0x000364000c1e1500 */
[----:B------:R-:W-:-:S02]  /*0b30*/  IMAD.WIDE R10, R5, 0x2, R100 ;  /* 0x00000002050a7825 */ /* 0x000fc400078e0264 */
[----:B------:R1:W5:Y:S04]  /*0b40*/  LDG.E.U16 R33, [R20.64] ;  /* 0x0000000614217981 */ /* 0x000368000c1e1500 */
[----:B------:R-:W5:Y:S04]  /*0b50*/  LDG.E.U16 R35, [R10.64] ;  /* 0x000000060a237981 */ /* 0x000f68000c1e1500 */
[----:B------:R-:W-:Y:S01]  /*0b60*/  BAR.SYNC.DEFER_BLOCKING 0x0 ;  /* 0x0000000000007b1d */ /* 0x000fe20000010000 */
[----:B0-----:R-:W-:-:S04]  /*0b70*/  IMAD.WIDE R16, R2, 0x2, R98 ;  /* 0x0000000202107825 */ /* 0x001fc800078e0262 */
[----:B------:R-:W-:-:S04]  /*0b80*/  IMAD.WIDE R30, R2, 0x2, R90 ;  /* 0x00000002021e7825 */ /* 0x000fc800078e025a */
[----:B-1----:R-:W-:-:S04]  /*0b90*/  IMAD.WIDE R18, R2, 0x2, R94 ;  /* 0x0000000202127825 */ /* 0x002fc800078e025e */
[----:B------:R-:W-:-:S04]  /*0ba0*/  IMAD.WIDE R20, R2, 0x2, R86 ;  /* 0x0000000202147825 */ /* 0x000fc800078e0256 */
[C---:B------:R-:W-:Y:S01]  /*0bb0*/  IMAD.WIDE R82, R2.reuse, 0x2, R88 ;  /* 0x0000000202527825 */ /* 0x040fe200078e0258 */
[----:B--2---:R-:W-:Y:S04]  /*0bc0*/  STS.U16 [R0], R13 ;  /* 0x0000000d00007388 */ /* 0x004fe80000000400 */
[----:B---3--:R-:W-:Y:S04]  /*0bd0*/  STS.U16 [R0+0x200], R15 ;  /* 0x0002000f00007388 */ /* 0x008fe80000000400 */
[----:B----4-:R-:W-:Y:S04]  /*0be0*/  STS.U16 [R0+0xa00], R25 ;  /* 0x000a001900007388 */ /* 0x010fe80000000400 */
[----:B-----5:R-:W-:Y:S04]  /*0bf0*/  STS.U16 [R0+0xc00], R27 ;  /* 0x000c001b00007388 */ /* 0x020fe80000000400 */
[----:B------:R0:W-:Y:S04]  /*0c00*/  STS.U16 [R0+0x400], R9 ;  /* 0x0004000900007388 */ /* 0x0001e80000000400 */
[----:B------:R1:W-:Y:S04]  /*0c10*/  STS.U16 [R0+0x600], R29 ;  /* 0x0006001d00007388 */ /* 0x0003e80000000400 */
[----:B------:R-:W-:Y:S04]  /*0c20*/  STS.U16 [R0+0x800], R33 ;  /* 0x0008002100007388 */ /* 0x000fe80000000400 */
[----:B------:R-:W-:Y:S04]  /*0c30*/  STS.U16 [R0+0xe00], R35 ;  /* 0x000e002300007388 */ /* 0x000fe80000000400 */
[----:B------:R-:W-:Y:S06]  /*0c40*/  BAR.SYNC.DEFER_BLOCKING 0x0 ;  /* 0x0000000000007b1d */ /* 0x000fec0000010000 */
[----:B0-----:R0:W2:Y:S04]  /*0c50*/  LDG.E.U16 R9, [R16.64] ;  /* 0x0000000610097981 */ /* 0x0010a8000c1e1500 */
[----:B------:R3:W4:Y:S04]  /*0c60*/  LDG.E.U16 R11, [R30.64] ;  /* 0x000000061e0b7981 */ /* 0x000728000c1e1500 */
[----:B------:R0:W5:Y:S04]  /*0c70*/  LDG.E.U16 R10, [R18.64] ;  /* 0x00000006120a7981 */ /* 0x000168000c1e1500 */
[----:B------:R-:W5:Y:S04]  /*0c80*/  LDG.E.U16 R20, [R20.64] ;  /* 0x0000000614147981 */ /* 0x000f68000c1e1500 */
[----:B------:R-:W-:Y:S04]  /*0c90*/  LDSM.16.MT88.4 R68, [R85+0x1000] ;  /* 0x001000005544783b */ /* 0x000fe80000004200 */
[----:B------:R-:W3:Y:S04]  /*0ca0*/  LDSM.16.M88.4 R32, [R7] ;  /* 0x000000000720783b */ /* 0x000ee80000000200 */
[----:B------:R-:W3:Y:S04]  /*0cb0*/  LDSM.16.MT88.4 R60, [R85+0x1400] ;  /* 0x00140000553c783b */ /* 0x000ee80000004200 */
[----:B------:R-:W3:Y:S04]  /*0cc0*/  LDSM.16.M88.4 R24, [R7+0x200] ;  /* 0x000200000718783b */ /* 0x000ee80000000200 */
[----:B0-----:R-:W0:Y:S04]  /*0cd0*/  LDSM.16.M88.4 R16, [R7+0x400] ;  /* 0x000400000710783b */ /* 0x001e280000000200 */
[----:B------:R-:W0:Y:S04]  /*0ce0*/  LDSM.16.M88.4 R64, [R7+0x600] ;  /* 0x000600000740783b */ /* 0x000e280000000200 */
[----:B------:R-:W0:Y:S01]  /*0cf0*/  LDSM.16.M88.4 R36, [R7+0x800] ;  /* 0x000800000724783b */ /* 0x000e220000000200 */
[----:B-1----:R-:W-:-:S03]  /*0d00*/  IMAD.WIDE R28, R2, 0x2, R96 ;  /* 0x00000002021c7825 */ /* 0x002fc600078e0260 */
[----:B------:R1:W5:Y:S01]  /*0d10*/  LDG.E.U16 R82, [R82.64] ;  /* 0x0000000652527981 */ /* 0x000362000c1e1500 */
[----:B------:R-:W-:-:S03]  /*0d20*/  IMAD.WIDE R14, R2, 0x2, R92 ;  /* 0x00000002020e7825 */ /* 0x000fc600078e025c */
[----:B------:R3:W5:Y:S01]  /*0d30*/  LDG.E.U16 R81, [R28.64] ;  /* 0x000000061c517981 */ /* 0x000762000c1e1500 */
[----:B------:R-:W-:-:S03]  /*0d40*/  IMAD.WIDE R12, R2, 0x2, R22 ;  /* 0x00000002020c7825 */ /* 0x000fc600078e0216 */
[----:B------:R3:W5:Y:S04]  /*0d50*/  LDG.E.U16 R84, [R14.64] ;  /* 0x000000060e547981 */ /* 0x000768000c1e1500 */
[----:B-1----:R1:W5:Y:S01]  /*0d60*/  LDG.E.U16 R83, [R12.64] ;  /* 0x000000060c537981 */ /* 0x002362000c1e1500 */
[----:B---3--:R-:W-:Y:S03]  /*0d70*/  HMMA.16816.F32.BF16 R72, R68, R32, RZ ;  /* 0x000000204448723c */ /* 0x008fe600000418ff */
[----:B------:R-:W3:Y:S04]  /*0d80*/  LDSM.16.M88.4 R28, [R7+0xa00] ;  /* 0x000a0000071c783b */ /* 0x000ee80000000200 */
[----:B------:R-:W0:Y:S04]  /*0d90*/  LDSM.16.M88.4 R40, [R7+0xc00] ;  /* 0x000c00000728783b */ /* 0x000e280000000200 */
[----:B-1----:R-:W1:Y:S04]  /*0da0*/  LDSM.16.M88.4 R12, [R7+0xe00] ;  /* 0x000e0000070c783b */ /* 0x002e680000000200 */
[----:B------:R-:W-:Y:S09]  /*0db0*/  BAR.SYNC.DEFER_BLOCKING 0x0 ;  /* 0x0000000000007b1d */ /* 0x000ff20000010000 */
[----:B------:R-:W-:Y:S08]  /*0dc0*/  HMMA.16816.F32.BF16 R32, R60, R34, R72 ;  /* 0x000000223c20723c */ /* 0x000ff00000041848 */
[----:B------:R-:W-:Y:S11]  /*0dd0*/  HMMA.16816.F32.BF16 R72, R68, R24, RZ ;  /* 0x000000184448723c */ /* 0x000ff600000418ff */
[----:B------:R-:W-:Y:S11]  /*0de0*/  @!UPT UIADD3 URZ, URZ, URZ, URZ ;  /* 0x0000003f3f3ff290 */ /* 0x000ff6000fffe03f */
[----:B------:R-:W-:Y:S02]  /*0df0*/  @!UPT UIADD3 URZ, URZ, URZ, URZ ;  /* 0x0000003f3f3ff290 */ /* 0x000fe4000fffe03f */
[----:B------:R-:W-:Y:S08]  /*0e00*/  HMMA.16816.F32.BF16 R24, R60, R26, R72 ;  /* 0x0000001a3c18723c */ /* 0x000ff00000041848 */
[----:B0-----:R-:W-:Y:S11]  /*0e10*/  HMMA.16816.F32.BF16 R72, R68, R16, RZ ;  /* 0x000000104448723c */ /* 0x001ff600000418ff */
[----:B------:R-:W-:Y:S11]  /*0e20*/  @!UPT UIADD3 URZ, URZ, URZ, URZ ;  /* 0x0000003f3f3ff290 */ /* 0x000ff6000fffe03f */
[----:B------:R-:W-:Y:S02]  /*0e30*/  @!UPT UIADD3 URZ, URZ, URZ, URZ ;  /* 0x0000003f3f3ff290 */ /* 0x000fe4000fffe03f */
[----:B------:R-:W-:Y:S08]  /*0e40*/  HMMA.16816.F32.BF16 R16, R60, R18, R72 ;  /* 0x000000123c10723c */ /* 0x000ff00000041848 */
[----:B------:R-:W-:Y:S11]  /*0e50*/  HMMA.16816.F32.BF16 R72, R68, R64, RZ ;  /* 0x000000404448723c */ /* 0x000ff600000418ff */
[----:B------:R-:W-:Y:S11]  /*0e60*/  @!UPT UIADD3 URZ, URZ, URZ, URZ ;  /* 0x0000003f3f3ff290 */ /* 0x000ff6000fffe03f */
[----:B------:R-:W-:Y:S02]  /*0e70*/  @!UPT UIADD3 URZ, URZ, URZ, URZ ;  /* 0x0000003f3f3ff290 */ /* 0x000fe4000fffe03f */
[----:B------:R-:W-:Y:S08]  /*0e80*/  HMMA.16816.F32.BF16 R64, R60, R66, R72 ;  /* 0x000000423c40723c */ /* 0x000ff00000041848 */
[----:B------:R-:W-:Y:S11]  /*0e90*/  HMMA.16816.F32.BF16 R72, R68, R36, RZ ;  /* 0x000000244448723c */ /* 0x000ff600000418ff */
[----:B------:R-:W-:Y:S11]  /*0ea0*/  @!UPT UIADD3 URZ, URZ, URZ, URZ ;  /* 0x0000003f3f3ff290 */ /* 0x000ff6000fffe03f */
[----:B------:R-:W-:Y:S02]  /*0eb0*/  @!UPT UIADD3 URZ, URZ, URZ, URZ ;  /* 0x0000003f3f3ff290 */ /* 0x000fe4000fffe03f */
[----:B------:R-:W-:Y:S08]  /*0ec0*/  HMMA.16816.F32.BF16 R36, R60, R38, R72 ;  /* 0x000000263c24723c */ /* 0x000ff00000041848 */
[----:B---3--:R-:W-:Y:S11]  /*0ed0*/  HMMA.16816.F32.BF16 R72, R68, R28, RZ ;  /* 0x0000001c4448723c */ /* 0x008ff600000418ff */
[----:B------:R-:W-:Y:S11]  /*0ee0*/  @!UPT UIADD3 URZ, URZ, URZ, URZ ;  /* 0x0000003f3f3ff290 */ /* 0x000ff6000fffe03f */
[----:B------:R-:W-:Y:S02]  /*0ef0*/  @!UPT UIADD3 URZ, URZ, URZ, URZ ;  /* 0x0000003f3f3ff290 */ /* 0x000fe4000fffe03f */
[----:B------:R-:W-:Y:S08]  /*0f00*/  HMMA.16816.F32.BF16 R28, R60, R30, R72 ;  /* 0x0000001e3c1c723c */ /* 0x000ff00000041848 */
[C---:B------:R-:W-:Y:S08]  /*0f10*/  HMMA.16816.F32.BF16 R72, R68.reuse, R40, RZ ;  /* 0x000000284448723c */ /* 0x040ff000000418ff */
[----:B-1----:R-:W-:Y:S01]  /*0f20*/  HMMA.16816.F32.BF16 R68, R68, R12, RZ ;  /* 0x0000000c4444723c */ /* 0x002fe200000418ff */
[----:B------:R-:W-:Y:S11]  /*0f30*/  FMUL R27, R27, c[0x0][0x188] ;  /* 0x000062001b1b7a20 */ /* 0x000ff60000400000 */
[----:B------:R-:W-:Y:S04]  /*0f40*/  @!UPT UIADD3 URZ, URZ, URZ, URZ ;  /* 0x0000003f3f3ff290 */ /* 0x000fe8000fffe03f */
[C---:B------:R-:W-:Y:S08]  /*0f50*/  HMMA.16816.F32.BF16 R40, R60.reuse, R42, R72 ;  /* 0x0000002a3c28723c */ /* 0x040ff00000041848 */
[----:B------:R-:W-:Y:S07]  /*0f60*/  HMMA.16816.F32.BF16 R60, R60, R14, R68 ;  /* 0x0000000e3c3c723c */ /* 0x000fee0000041844 */
[----:B------:R-:W-:Y:S01]  /*0f70*/  IADD3 R68, R123, UR4, RZ ;  /* 0x000000047b447c10 */ /* 0x000fe2000fffe0ff */
[----:B--2---:R0:W-:Y:S04]  /*0f80*/  STS.U16 [R0], R9 ;  /* 0x0000000900007388 */ /* 0x0041e80000000400 */
[----:B----4-:R1:W-:Y:S01]  /*0f90*/  STS.U16 [R0+0x800], R11 ;  /* 0x0008000b00007388 */ /* 0x0103e20000000400 */
[----:B0-----:R-:W-:-:S04]  /*0fa0*/  IADD3 R9, R68, 0x9, RZ ;  /* 0x0000000944097810 */ /* 0x001fc80007ffe0ff */
[-C--:B------:R-:W-:Y:S02]  /*0fb0*/  ISETP.GE.AND P1, PT, R4, R9.reuse, PT ;  /* 0x000000090400720c */ /* 0x080fe40003f26270 */
[----:B------:R-:W-:Y:S02]  /*0fc0*/  ISETP.GE.AND P3, PT, R116, R9, PT ;  /* 0x000000097400720c */ /* 0x000fe40003f66270 */
[C---:B-1----:R-:W-:Y:S02]  /*0fd0*/  IADD3 R11, R68.reuse, 0x10, RZ ;  /* 0x00000010440b7810 */ /* 0x042fe40007ffe0ff */
[----:B------:R-:W-:Y:S01]  /*0fe0*/  IADD3 R9, R68, 0x11, RZ ;  /* 0x0000001144097810 */ /* 0x000fe20007ffe0ff */
[----:B------:R-:W-:Y:S01]  /*0ff0*/  FMUL R15, R16, c[0x0][0x188] ;  /* 0x00006200100f7a20 */ /* 0x000fe20000400000 */
[C---:B------:R-:W-:Y:S02]  /*1000*/  ISETP.GE.AND P0, PT, R4.reuse, R11, PT ;  /* 0x0000000b0400720c */ /* 0x040fe40003f06270 */
[----:B------:R-:W-:-:S02]  /*1010*/  ISETP.GE.AND P2, PT, R4, R9, PT ;  /* 0x000000090400720c */ /* 0x000fc40003f46270 */
[----:B------:R-:W-:Y:S01]  /*1020*/  ISETP.GE.AND P5, PT, R116, R9, PT ;  /* 0x000000097400720c */ /* 0x000fe20003fa6270 */
[----:B-----5:R0:W-:Y:S01]  /*1030*/  STS.U16 [R0+0x400], R10 ;  /* 0x0004000a00007388 */ /* 0x0201e20000000400 */
[----:B------:R-:W-:Y:S01]  /*1040*/  IADD3 R9, R68, 0x19, RZ ;  /* 0x0000001944097810 */ /* 0x000fe20007ffe0ff */
[----:B------:R-:W-:Y:S01]  /*1050*/  FMUL R25, R25, c[0x0][0x188] ;  /* 0x0000620019197a20 */ /* 0x000fe20000400000 */
[----:B------:R-:W-:Y:S02]  /*1060*/  FSEL R27, R27, -INF , P3 ;  /* 0xff8000001b1b7808 */ /* 0x000fe40001800000 */
[----:B------:R-:W-:Y:S02]  /*1070*/  FSEL R15, R15, -INF , P0 ;  /* 0xff8000000f0f7808 */ /* 0x000fe40000000000 */
[----:B------:R-:W-:Y:S01]  /*1080*/  ISETP.GE.AND P6, PT, R116, R11, PT ;  /* 0x0000000b7400720c */ /* 0x000fe20003fc6270 */
[----:B0-----:R-:W-:Y:S01]  /*1090*/  FMUL R10, R18, c[0x0][0x188] ;  /* 0x00006200120a7a20 */ /* 0x001fe20000400000 */
[-C--:B------:R-:W-:Y:S01]  /*10a0*/  ISETP.GE.AND P3, PT, R4, R9.reuse, PT ;  /* 0x000000090400720c */ /* 0x080fe20003f66270 */
[----:B------:R-:W-:Y:S01]  /*10b0*/  FMUL R18, R17, c[0x0][0x188] ;  /* 0x0000620011127a20 */ /* 0x000fe20000400000 */
[----:B------:R-:W-:-:S02]  /*10c0*/  ISETP.GE.AND P0, PT, R116, R9, PT ;  /* 0x000000097400720c */ /* 0x000fc40003f06270 */
[C---:B------:R-:W-:Y:S02]  /*10d0*/  IADD3 R11, R68.reuse, 0x18, RZ ;  /* 0x00000018440b7810 */ /* 0x040fe40007ffe0ff */
[----:B------:R-:W-:Y:S01]  /*10e0*/  LOP3.LUT R9, R68, 0x21, RZ, 0xfc, !PT ;  /* 0x0000002144097812 */ /* 0x000fe200078efcff */
[----:B------:R-:W-:Y:S01]  /*10f0*/  FMUL R14, R66, c[0x0][0x188] ;  /* 0x00006200420e7a20 */ /* 0x000fe20000400000 */
[----:B------:R-:W-:Y:S01]  /*1100*/  FSEL R25, R25, -INF , P1 ;  /* 0xff80000019197808 */ /* 0x000fe20000800000 */
[----:B------:R-:W-:Y:S01]  /*1110*/  FMUL R13, R65, c[0x0][0x188] ;  /* 0x00006200410d7a20 */ /* 0x000fe20000400000 */
[----:B------:R-:W-:Y:S01]  /*1120*/  FSEL R17, R10, -INF , P6 ;  /* 0xff8000000a117808 */ /* 0x000fe20003000000 */
[----:B------:R-:W-:Y:S01]  /*1130*/  FMUL R19, R19, c[0x0][0x188] ;  /* 0x0000620013137a20 */ /* 0x000fe20000400000 */
[----:B------:R-:W-:Y:S01]  /*1140*/  FSEL R18, R18, -INF , P2 ;  /* 0xff80000012127808 */ /* 0x000fe20001000000 */
[----:B------:R-:W-:Y:S01]  /*1150*/  FMUL R16, R64, c[0x0][0x188] ;  /* 0x0000620040107a20 */ /* 0x000fe20000400000 */
[----:B------:R-:W-:-:S02]  /*1160*/  ISETP.GE.AND P1, PT, R116, R11, PT ;  /* 0x0000000b7400720c */ /* 0x000fc40003f26270 */
[-C--:B------:R-:W-:Y:S02]  /*1170*/  ISETP.GE.AND P6, PT, R116, R9.reuse, PT ;  /* 0x000000097400720c */ /* 0x080fe40003fc6270 */
[C---:B------:R-:W-:Y:S02]  /*1180*/  ISETP.GE.AND P2, PT, R4.reuse, R9, PT ;  /* 0x000000090400720c */ /* 0x040fe40003f46270 */
[----:B------:R-:W-:Y:S02]  /*1190*/  ISETP.GE.AND P4, PT, R4, R11, PT ;  /* 0x0000000b0400720c */ /* 0x000fe40003f86270 */
[C---:B------:R-:W-:Y:S02]  /*11a0*/  LOP3.LUT R9, R68.reuse, 0x29, RZ, 0xfc, !PT ;  /* 0x0000002944097812 */ /* 0x040fe400078efcff */
[----:B------:R-:W-:Y:S01]  /*11b0*/  LOP3.LUT R11, R68, 0x28, RZ, 0xfc, !PT ;  /* 0x00000028440b7812 */ /* 0x000fe200078efcff */
[----:B------:R0:W-:Y:S01]  /*11c0*/  STS.U16 [R0+0xc00], R20 ;  /* 0x000c001400007388 */ /* 0x0001e20000000400 */
[----:B------:R-:W-:Y:S01]  /*11d0*/  FSEL R14, R14, -INF , P1 ;  /* 0xff8000000e0e7808 */ /* 0x000fe20000800000 */
[----:B------:R-:W-:Y:S01]  /*11e0*/  FMUL R10, R39, c[0x0][0x188] ;  /* 0x00006200270a7a20 */ /* 0x000fe20000400000 */
[----:B------:R-:W-:-:S02]  /*11f0*/  FSEL R13, R13, -INF , P3 ;  /* 0xff8000000d0d7808 */ /* 0x000fc40001800000 */
[----:B------:R-:W-:Y:S02]  /*1200*/  FSEL R19, R19, -INF , P5 ;  /* 0xff80000013137808 */ /* 0x000fe40002800000 */
[----:B------:R-:W-:Y:S02]  /*1210*/  FSEL R16, R16, -INF , P4 ;  /* 0xff80000010107808 */ /* 0x000fe40002000000 */
[-C--:B------:R-:W-:Y:S01]  /*1220*/  ISETP.GE.AND P1, PT, R116, R9.reuse, PT ;  /* 0x000000097400720c */ /* 0x080fe20003f26270 */
[----:B0-----:R-:W-:Y:S01]  /*1230*/  FMUL R20, R67, c[0x0][0x188] ;  /* 0x0000620043147a20 */ /* 0x001fe20000400000 */
[----:B------:R-:W-:Y:S01]  /*1240*/  ISETP.GE.AND P3, PT, R4, R9, PT ;  /* 0x000000090400720c */ /* 0x000fe20003f66270 */
[----:B------:R-:W-:Y:S01]  /*1250*/  FMUL R9, R37, c[0x0][0x188] ;  /* 0x0000620025097a20 */ /* 0x000fe20000400000 */
[-C--:B------:R-:W-:Y:S02]  /*1260*/  ISETP.GE.AND P5, PT, R116, R11.reuse, PT ;  /* 0x0000000b7400720c */ /* 0x080fe40003fa6270 */
[----:B------:R-:W-:-:S02]  /*1270*/  ISETP.GE.AND P4, PT, R4, R11, PT ;  /* 0x0000000b0400720c */ /* 0x000fc40003f86270 */
[C---:B------:R-:W-:Y:S02]  /*1280*/  LOP3.LUT R11, R68.reuse, 0x30, RZ, 0xfc, !PT ;  /* 0x00000030440b7812 */ /* 0x040fe400078efcff */
[----:B------:R-:W-:Y:S01]  /*1290*/  LOP3.LUT R37, R68, 0x31, RZ, 0xfc, !PT ;  /* 0x0000003144257812 */ /* 0x000fe200078efcff */
[----:B------:R-:W-:Y:S01]  /*12a0*/  FMUL R21, R42, c[0x0][0x188] ;  /* 0x000062002a157a20 */ /* 0x000fe20000400000 */
[----:B------:R-:W-:Y:S01]  /*12b0*/  FSEL R20, R20, -INF , P0 ;  /* 0xff80000014147808 */ /* 0x000fe20000000000 */
[----:B------:R-:W-:Y:S01]  /*12c0*/  FMUL R43, R43, c[0x0][0x188] ;  /* 0x000062002b2b7a20 */ /* 0x000fe20000400000 */
[----:B------:R-:W-:Y:S02]  /*12d0*/  FSEL R10, R10, -INF , P6 ;  /* 0xff8000000a0a7808 */ /* 0x000fe40003000000 */
[C---:B------:R-:W-:Y:S02]  /*12e0*/  ISETP.GE.AND P0, PT, R116.reuse, R11, PT ;  /* 0x0000000b7400720c */ /* 0x040fe40003f06270 */
[----:B------:R-:W-:-:S02]  /*12f0*/  ISETP.GE.AND P6, PT, R116, R37, PT ;  /* 0x000000257400720c */ /* 0x000fc40003fc6270 */
[----:B------:R-:W-:Y:S01]  /*1300*/  FSEL R9, R9, -INF , P2 ;  /* 0xff80000009097808 */ /* 0x000fe20001000000 */
[----:B------:R-:W-:Y:S01]  /*1310*/  FMUL R12, R31, c[0x0][0x188] ;  /* 0x000062001f0c7a20 */ /* 0x000fe20000400000 */
[----:B------:R-:W-:Y:S01]  /*1320*/  ISETP.GE.AND P2, PT, R4, R11, PT ;  /* 0x0000000b0400720c */ /* 0x000fe20003f46270 */
[----:B------:R-:W-:Y:S01]  /*1330*/  FMUL R11, R30, c[0x0][0x188] ;  /* 0x000062001e0b7a20 */ /* 0x000fe20000400000 */
[----:B------:R-:W-:Y:S01]  /*1340*/  FSEL R21, R21, -INF , P0 ;  /* 0xff80000015157808 */ /* 0x000fe20000000000 */
[----:B------:R-:W-:Y:S01]  /*1350*/  FMUL R34, R34, c[0x0][0x188] ;  /* 0x0000620022227a20 */ /* 0x000fe20000400000 */
[----:B------:R-:W-:Y:S01]  /*1360*/  FSEL R64, R43, -INF , P6 ;  /* 0xff8000002b407808 */ /* 0x000fe20003000000 */
[----:B------:R-:W-:Y:S01]  /*1370*/  FMUL R30, R35, c[0x0][0x188] ;  /* 0x00006200231e7a20 */ /* 0x000fe20000400000 */
[CC--:B------:R-:W-:Y:S02]  /*1380*/  ISETP.GE.AND P0, PT, R116.reuse, R68.reuse, PT ;  /* 0x000000447400720c */ /* 0x0c0fe40003f06270 */
[----:B------:R-:W-:Y:S01]  /*1390*/  ISETP.GT.AND P6, PT, R116, R68, PT ;  /* 0x000000447400720c */ /* 0x000fe20003fc4270 */
[----:B------:R-:W-:Y:S01]  /*13a0*/  FMUL R31, R26, c[0x0][0x188] ;  /* 0x000062001a1f7a20 */ /* 0x000fe20000400000 */
[----:B------:R-:W-:-:S02]  /*13b0*/  FSEL R12, R12, -INF , P1 ;  /* 0xff8000000c0c7808 */ /* 0x000fc40000800000 */
[----:B------:R-:W-:Y:S02]  /*13c0*/  ISETP.GE.AND P1, PT, R4, R68, PT ;  /* 0x000000440400720c */ /* 0x000fe40003f26270 */
[----:B------:R-:W-:Y:S02]  /*13d0*/  FSEL R26, R34, -INF , P0 ;  /* 0xff800000221a7808 */ /* 0x000fe40000000000 */
[----:B------:R-:W-:Y:S02]  /*13e0*/  FSEL R30, R30, -INF , P6 ;  /* 0xff8000001e1e7808 */ /* 0x000fe40003000000 */
[----:B------:R-:W-:Y:S02]  /*13f0*/  FSEL R31, R31, -INF , P1 ;  /* 0xff8000001f1f7808 */ /* 0x000fe40000800000 */
[----:B------:R-:W-:Y:S02]  /*1400*/  FMNMX R34, R26, R30, !PT ;  /* 0x0000001e1a227209 */ /* 0x000fe40007800000 */
[----:B------:R-:W-:-:S02]  /*1410*/  FSEL R11, R11, -INF , P5 ;  /* 0xff8000000b0b7808 */ /* 0x000fc40002800000 */
[----:B------:R-:W-:Y:S02]  /*1420*/  ISETP.GE.AND P5, PT, R4, R37, PT ;  /* 0x000000250400720c */ /* 0x000fe40003fa6270 */
[----:B------:R-:W-:Y:S02]  /*1430*/  LOP3.LUT R37, R68, 0x38, RZ, 0xfc, !PT ;  /* 0x0000003844257812 */ /* 0x000fe400078efcff */
[----:B------:R-:W-:Y:S01]  /*1440*/  FMNMX R34, R31, R34, !PT ;  /* 0x000000221f227209 */ /* 0x000fe20007800000 */
[----:B------:R-:W-:Y:S01]  /*1450*/  FMUL R62, R62, c[0x0][0x188] ;  /* 0x000062003e3e7a20 */ /* 0x000fe20000400000 */
[----:B------:R-:W-:Y:S01]  /*1460*/  ISETP.GE.AND P0, PT, R116, R37, PT ;  /* 0x000000257400720c */ /* 0x000fe20003f06270 */
[----:B------:R-:W-:Y:S01]  /*1470*/  FMUL R32, R32, c[0x0][0x188] ;  /* 0x0000620020207a20 */ /* 0x000fe20000400000 */
[----:B------:R-:W-:Y:S02]  /*1480*/  IADD3 R35, R68, 0x8, RZ ;  /* 0x0000000844237810 */ /* 0x000fe40007ffe0ff */
[----:B------:R-:W-:Y:S01]  /*1490*/  FMNMX R42, R27, R34, !PT ;  /* 0x000000221b2a7209 */ /* 0x000fe20007800000 */
[----:B------:R-:W-:Y:S01]  /*14a0*/  FMUL R34, R24, c[0x0][0x188] ;  /* 0x0000620018227a20 */ /* 0x000fe20000400000 */
[----:B------:R-:W-:Y:S01]  /*14b0*/  FSEL R62, R62, -INF , P0 ;  /* 0xff8000003e3e7808 */ /* 0x000fe20000000000 */
[----:B------:R-:W-:Y:S01]  /*14c0*/  FMUL R33, R33, c[0x0][0x188] ;  /* 0x0000620021217a20 */ /* 0x000fe20000400000 */
[----:B------:R-:W-:-:S02]  /*14d0*/  FSEL R24, R32, -INF , P1 ;  /* 0xff80000020187808 */ /* 0x000fc40000800000 */
[C---:B------:R-:W-:Y:S02]  /*14e0*/  ISETP.GE.AND P0, PT, R4.reuse, R35, PT ;  /* 0x000000230400720c */ /* 0x040fe40003f06270 */
[----:B------:R-:W-:Y:S02]  /*14f0*/  ISETP.GT.AND P1, PT, R4, R68, PT ;  /* 0x000000440400720c */ /* 0x000fe40003f24270 */
[----:B------:R-:W-:Y:S02]  /*1500*/  FMNMX R42, R17, R42, !PT ;  /* 0x0000002a112a7209 */ /* 0x000fe40007800000 */
[----:B------:R-:W-:Y:S01]  /*1510*/  LOP3.LUT R35, R68, 0x20, RZ, 0xfc, !PT ;  /* 0x0000002044237812 */ /* 0x000fe200078efcff */
[----:B------:R-:W-:Y:S01]  /*1520*/  FMUL R38, R38, c[0x0][0x188] ;  /* 0x0000620026267a20 */ /* 0x000fe20000400000 */
[----:B------:R-:W-:Y:S02]  /*1530*/  FSEL R33, R33, -INF , P1 ;  /* 0xff80000021217808 */ /* 0x000fe40000800000 */
[----:B------:R-:W-:-:S02]  /*1540*/  FMNMX R39, R19, R42, !PT ;  /* 0x0000002a13277209 */ /* 0x000fc40007800000 */
[----:B------:R-:W-:Y:S02]  /*1550*/  ISETP.GE.AND P6, PT, R4, R37, PT ;  /* 0x000000250400720c */ /* 0x000fe40003fc6270 */
[----:B------:R-:W-:Y:S02]  /*1560*/  ISETP.GE.AND P1, PT, R116, R35, PT ;  /* 0x000000237400720c */ /* 0x000fe40003f26270 */
[----:B------:R-:W-:Y:S02]  /*1570*/  LOP3.LUT R37, R68, 0x39, RZ, 0xfc, !PT ;  /* 0x0000003944257812 */ /* 0x000fe400078efcff */
[----:B------:R-:W-:Y:S02]  /*1580*/  FMNMX R39, R14, R39, !PT ;  /* 0x000000270e277209 */ /* 0x000fe40007800000 */
[----:B------:R-:W-:Y:S02]  /*1590*/  FSEL R32, R34, -INF , P0 ;  /* 0xff80000022207808 */ /* 0x000fe40000000000 */
[----:B------:R-:W-:-:S02]  /*15a0*/  FSEL R65, R38, -INF , P1 ;  /* 0xff80000026417808 */ /* 0x000fc40000800000 */
[-C--:B------:R-:W-:Y:S02]  /*15b0*/  ISETP.GE.AND P0, PT, R116, R37.reuse, PT ;  /* 0x000000257400720c */ /* 0x080fe40003f06270 */
[----:B------:R-:W-:Y:S02]  /*15c0*/  ISETP.GE.AND P1, PT, R4, R37, PT ;  /* 0x000000250400720c */ /* 0x000fe40003f26270 */
[----:B------:R-:W-:Y:S02]  /*15d0*/  FMNMX R37, R24, R33, !PT ;  /* 0x0000002118257209 */ /* 0x000fe40007800000 */
[----:B------:R-:W-:Y:S02]  /*15e0*/  FMNMX R38, R20, R39, !PT ;  /* 0x0000002714267209 */ /* 0x000fe40007800000 */
[----:B------:R-:W-:Y:S02]  /*15f0*/  FMNMX R34, R32, R37, !PT ;  /* 0x0000002520227209 */ /* 0x000fe40007800000 */
[----:B------:R-:W-:-:S02]  /*1600*/  FMNMX R37, R65, R38, !PT ;  /* 0x0000002641257209 */ /* 0x000fc40007800000 */
[----:B------:R-:W-:Y:S02]  /*1610*/  FMNMX R34, R25, R34, !PT ;  /* 0x0000002219227209 */ /* 0x000fe40007800000 */
[----:B------:R-:W-:Y:S02]  /*1620*/  FMNMX R38, R10, R37, !PT ;  /* 0x000000250a267209 */ /* 0x000fe40007800000 */
[----:B------:R-:W-:Y:S02]  /*1630*/  FMNMX R37, R15, R34, !PT ;  /* 0x000000220f257209 */ /* 0x000fe40007800000 */
[----:B------:R-:W-:Y:S01]  /*1640*/  FMNMX R39, R11, R38, !PT ;  /* 0x000000260b277209 */ /* 0x000fe20007800000 */
[----:B------:R-:W-:Y:S01]  /*1650*/  FMUL R63, R63, c[0x0][0x188] ;  /* 0x000062003f3f7a20 */ /* 0x000fe20000400000 */
[----:B------:R-:W-:Y:S02]  /*1660*/  FMNMX R37, R18, R37, !PT ;  /* 0x0000002512257209 */ /* 0x000fe40007800000 */
[----:B------:R-:W-:Y:S01]  /*1670*/  FMNMX R38, R12, R39, !PT ;  /* 0x000000270c267209 */ /* 0x000fe20007800000 */
[----:B------:R-:W-:Y:S01]  /*1680*/  FMUL R36, R36, c[0x0][0x188] ;  /* 0x0000620024247a20 */ /* 0x000fe20000400000 */
[----:B------:R-:W-:-:S02]  /*1690*/  FMNMX R34, R16, R37, !PT ;  /* 0x0000002510227209 */ /* 0x000fc40007800000 */
[----:B------:R-:W-:Y:S02]  /*16a0*/  FSEL R63, R63, -INF , P0 ;  /* 0xff8000003f3f7808 */ /* 0x000fe40000000000 */
[----:B------:R-:W-:Y:S02]  /*16b0*/  FMNMX R37, R21, R38, !PT ;  /* 0x0000002615257209 */ /* 0x000fe40007800000 */
[----:B------:R-:W-:Y:S02]  /*16c0*/  ISETP.GE.AND P0, PT, R4, R35, PT ;  /* 0x000000230400720c */ /* 0x000fe40003f06270 */
[----:B------:R-:W-:Y:S01]  /*16d0*/  FMNMX R37, R64, R37, !PT ;  /* 0x0000002540257209 */ /* 0x000fe20007800000 */
[----:B------:R-:W-:Y:S01]  /*16e0*/  FMUL R28, R28, c[0x0][0x188] ;  /* 0x000062001c1c7a20 */ /* 0x000fe20000400000 */
[----:B------:R-:W-:Y:S02]  /*16f0*/  FSEL R66, R36, -INF , P0 ;  /* 0xff80000024427808 */ /* 0x000fe40000000000 */
[----:B------:R-:W-:-:S02]  /*1700*/  FMNMX R35, R13, R34, !PT ;  /* 0x000000220d237209 */ /* 0x000fc40007800000 */
[----:B------:R-:W-:Y:S02]  /*1710*/  FMNMX R36, R62, R37, !PT ;  /* 0x000000253e247209 */ /* 0x000fe40007800000 */
[----:B------:R-:W-:Y:S01]  /*1720*/  FMNMX R34, R66, R35, !PT ;  /* 0x0000002342227209 */ /* 0x000fe20007800000 */
[----:B------:R-:W-:Y:S01]  /*1730*/  FMUL R29, R29, c[0x0][0x188] ;  /* 0x000062001d1d7a20 */ /* 0x000fe20000400000 */
[----:B------:R-:W-:Y:S02]  /*1740*/  FSEL R67, R28, -INF , P4 ;  /* 0xff8000001c437808 */ /* 0x000fe40002000000 */
[----:B------:R-:W-:Y:S02]  /*1750*/  FMNMX R28, R63, R36, !PT ;  /* 0x000000243f1c7209 */ /* 0x000fe40007800000 */
[----:B------:R-:W-:Y:S01]  /*1760*/  FMNMX R34, R9, R34, !PT ;  /* 0x0000002209227209 */ /* 0x000fe20007800000 */
[----:B------:R-:W-:Y:S01]  /*1770*/  FMUL R40, R40, c[0x0][0x188] ;  /* 0x0000620028287a20 */ /* 0x000fe20000400000 */
[----:B------:R-:W-:-:S02]  /*1780*/  FSEL R68, R29, -INF , P3 ;  /* 0xff8000001d447808 */ /* 0x000fc40001800000 */
[----:B------:R-:W-:Y:S01]  /*1790*/  FMNMX R35, R67, R34, !PT ;  /* 0x0000002243237209 */ /* 0x000fe20007800000 */
[----:B------:R-:W0:Y:S01]  /*17a0*/  SHFL.BFLY PT, R29, R28, 0x2, 0x1f ;  /* 0x0c401f001c1d7f89 */ /* 0x000e2200000e0000 */
[----:B------:R-:W-:Y:S01]  /*17b0*/  FMUL R41, R41, c[0x0][0x188] ;  /* 0x0000620029297a20 */ /* 0x000fe20000400000 */
[----:B------:R-:W-:Y:S02]  /*17c0*/  FSEL R69, R40, -INF , P2 ;  /* 0xff80000028457808 */ /* 0x000fe40001000000 */
[----:B------:R-:W-:Y:S01]  /*17d0*/  FMNMX R34, R68, R35, !PT ;  /* 0x0000002344227209 */ /* 0x000fe20007800000 */
[----:B------:R-:W-:Y:S01]  /*17e0*/  FMUL R71, R60, c[0x0][0x188] ;  /* 0x000062003c477a20 */ /* 0x000fe20000400000 */
[----:B------:R-:W-:Y:S02]  /*17f0*/  FSEL R60, R41, -INF , P5 ;  /* 0xff800000293c7808 */ /* 0x000fe40002800000 */
[----:B------:R-:W-:Y:S01]  /*1800*/  FMNMX R35, R69, R34, !PT ;  /* 0x0000002245237209 */ /* 0x000fe20007800000 */
[----:B------:R-:W-:Y:S01]  /*1810*/  FMUL R61, R61, c[0x0][0x188] ;  /* 0x000062003d3d7a20 */ /* 0x000fe20000400000 */
[----:B------:R-:W-:-:S02]  /*1820*/  FSEL R71, R71, -INF , P6 ;  /* 0xff80000047477808 */ /* 0x000fc40003000000 */
[----:B------:R-:W-:Y:S02]  /*1830*/  FMNMX R34, R60, R35, !PT ;  /* 0x000000233c227209 */ /* 0x000fe40007800000 */
[----:B------:R-:W-:Y:S02]  /*1840*/  FSEL R72, R61, -INF , P1 ;  /* 0xff8000003d487808 */ /* 0x000fe40000800000 */
[----:B------:R-:W-:-:S04]  /*1850*/  FMNMX R35, R71, R34, !PT ;  /* 0x0000002247237209 */ /* 0x000fc80007800000 */
[----:B------:R-:W-:Y:S02]  /*1860*/  FMNMX R35, R72, R35, !PT ;  /* 0x0000002348237209 */ /* 0x000fe40007800000 */
[----:B0-----:R-:W-:-:S03]  /*1870*/  FMNMX R34, R28, R29, !PT ;  /* 0x0000001d1c227209 */ /* 0x001fc60007800000 */
[----:B------:R-:W0:Y:S04]  /*1880*/  SHFL.BFLY PT, R28, R35, 0x2, 0x1f ;  /* 0x0c401f00231c7f89 */ /* 0x000e2800000e0000 */
[----:B------:R-:W1:Y:S01]  /*1890*/  SHFL.BFLY PT, R29, R34, 0x1, 0x1f ;  /* 0x0c201f00221d7f89 */ /* 0x000e6200000e0000 */
[----:B0-----:R-:W-:Y:S02]  /*18a0*/  FMNMX R28, R35, R28, !PT ;  /* 0x0000001c231c7209 */ /* 0x001fe40007800000 */
[----:B-1----:R-:W-:-:S03]  /*18b0*/  FMNMX R61, R34, R29, !PT ;  /* 0x0000001d223d7209 */ /* 0x002fc60007800000 */
[----:B------:R-:W0:Y:S01]  /*18c0*/  SHFL.BFLY PT, R29, R28, 0x1, 0x1f ;  /* 0x0c201f001c1d7f89 */ /* 0x000e2200000e0000 */
[----:B------:R-:W-:-:S03]  /*18d0*/  FMNMX R61, R61, R76, !PT ;  /* 0x0000004c3d3d7209 */ /* 0x000fc60007800000 */
[----:B------:R-:W-:Y:S04]  /*18e0*/  STS.U16 [R119+0x200], R81 ;  /* 0x0002005177007388 */ /* 0x000fe80000000400 */
[----:B------:R-:W-:Y:S01]  /*18f0*/  STS.U16 [R119+0x600], R84 ;  /* 0x0006005477007388 */ /* 0x000fe20000000400 */
[----:B0-----:R-:W-:Y:S01]  /*1900*/  FMNMX R29, R28, R29, !PT ;  /* 0x0000001d1c1d7209 */ /* 0x001fe20007800000 */
[----:B------:R-:W-:-:S03]  /*1910*/  FADD R28, -R61, R76 ;  /* 0x0000004c3d1c7221 */ /* 0x000fc60000000100 */
[----:B------:R-:W-:Y:S01]  /*1920*/  FMNMX R70, R29, R80, !PT ;  /* 0x000000501d467209 */ /* 0x000fe20007800000 */
[----:B------:R-:W-:-:S04]  /*1930*/  FMUL R28, R28, 1.4426950216293334961 ;  /* 0x3fb8aa3b1c1c7820 */ /* 0x000fc80000400000 */
[----:B------:R0:W1:Y:S01]  /*1940*/  MUFU.EX2 R77, R28 ;  /* 0x0000001c004d7308 */ /* 0x0000620000000800 */
[----:B------:R2:W-:Y:S01]  /*1950*/  STS.U16 [R119+0xa00], R82 ;  /* 0x000a005277007388 */ /* 0x0005e20000000400 */
[----:B0-----:R-:W-:-:S03]  /*1960*/  FADD R28, R25, -R70 ;  /* 0x80000046191c7221 */ /* 0x001fc60000000000 */
[----:B------:R-:W-:Y:S01]  /*1970*/  STS.U16 [R119+0xe00], R83 ;  /* 0x000e005377007388 */ /* 0x000fe20000000400 */
[----:B------:R-:W-:Y:S02]  /*1980*/  FMUL R38, R28, 1.4426950216293334961 ;  /* 0x3fb8aa3b1c267820 */ /* 0x000fe40000400000 */
[----:B------:R-:W-:-:S04]  /*1990*/  FADD R28, -R70, R80 ;  /* 0x00000050461c7221 */ /* 0x000fc80000000100 */
[----:B------:R-:W-:-:S04]  /*19a0*/  FMUL R40, R28, 1.4426950216293334961 ;  /* 0x3fb8aa3b1c287820 */ /* 0x000fc80000400000 */
[----:B--2---:R0:W2:Y:S01]  /*19b0*/  MUFU.EX2 R82, R40 ;  /* 0x0000002800527308 */ /* 0x0040a20000000800 */
[----:B------:R-:W-:Y:S01]  /*19c0*/  BAR.SYNC.DEFER_BLOCKING 0x0 ;  /* 0x0000000000007b1d */ /* 0x000fe20000010000 */
[--C-:B------:R-:W-:Y:S02]  /*19d0*/  FADD R33, R33, -R70.reuse ;  /* 0x8000004621217221 */ /* 0x100fe40000000000 */
[----:B------:R-:W-:Y:S02]  /*19e0*/  FADD R32, R32, -R70 ;  /* 0x8000004620207221 */ /* 0x000fe40000000000 */
[--C-:B------:R-:W-:Y:S02]  /*19f0*/  FADD R26, R26, -R61.reuse ;  /* 0x8000003d1a1a7221 */ /* 0x100fe40000000000 */
[--C-:B------:R-:W-:Y:S02]  /*1a00*/  FADD R30, R30, -R61.reuse ;  /* 0x8000003d1e1e7221 */ /* 0x100fe40000000000 */
[----:B------:R-:W-:-:S02]  /*1a10*/  FADD R31, R31, -R61 ;  /* 0x8000003d1f1f7221 */ /* 0x000fc40000000000 */
[----:B------:R-:W-:Y:S02]  /*1a20*/  FADD R27, R27, -R61 ;  /* 0x8000003d1b1b7221 */ /* 0x000fe40000000000 */
[----:B------:R-:W-:Y:S02]  /*1a30*/  FADD R24, R24, -R70 ;  /* 0x8000004618187221 */ /* 0x000fe40000000000 */
[----:B------:R-:W-:Y:S02]  /*1a40*/  FMUL R33, R33, 1.4426950216293334961 ;  /* 0x3fb8aa3b21217820 */ /* 0x000fe40000400000 */
[----:B------:R-:W-:Y:S02]  /*1a50*/  FMUL R32, R32, 1.4426950216293334961 ;  /* 0x3fb8aa3b20207820 */ /* 0x000fe40000400000 */
[----:B------:R-:W-:Y:S01]  /*1a60*/  FMUL R26, R26, 1.4426950216293334961 ;  /* 0x3fb8aa3b1a1a7820 */ /* 0x000fe20000400000 */
[----:B------:R2:W-:Y:S01]  /*1a70*/  MUFU.EX2 R79, R33 ;  /* 0x00000021004f7308 */ /* 0x0005e20000000800 */
[----:B------:R-:W-:-:S02]  /*1a80*/  FMUL R30, R30, 1.4426950216293334961 ;  /* 0x3fb8aa3b1e1e7820 */ /* 0x000fc40000400000 */
[----:B------:R-:W-:Y:S01]  /*1a90*/  FMUL R31, R31, 1.4426950216293334961 ;  /* 0x3fb8aa3b1f1f7820 */ /* 0x000fe20000400000 */
[----:B0-----:R-:W-:Y:S01]  /*1aa0*/  LDSM.16.M88.4 R40, [R6+0x800] ;  /* 0x000800000628783b */ /* 0x001fe20000000200 */
[----:B------:R-:W-:Y:S02]  /*1ab0*/  FMUL R27, R27, 1.4426950216293334961 ;  /* 0x3fb8aa3b1b1b7820 */ /* 0x000fe40000400000 */
[----:B------:R-:W-:Y:S01]  /*1ac0*/  FMUL R24, R24, 1.4426950216293334961 ;  /* 0x3fb8aa3b18187820 */ /* 0x000fe20000400000 */
[----:B------:R0:W-:Y:S01]  /*1ad0*/  MUFU.EX2 R81, R32 ;  /* 0x0000002000517308 */ /* 0x0001e20000000800 */
[C---:B-1----:R-:W-:Y:S02]  /*1ae0*/  FMUL R34, R77.reuse, R54 ;  /* 0x000000364d227220 */ /* 0x042fe40000400000 */
[----:B------:R-:W-:Y:S02]  /*1af0*/  FMUL R35, R77, R55 ;  /* 0x000000374d237220 */ /* 0x000fe40000400000 */
[----:B--2---:R-:W-:-:S02]  /*1b00*/  FMUL R33, R82, R53 ;  /* 0x0000003552217220 */ /* 0x004fc40000400000 */
[C---:B------:R-:W-:Y:S02]  /*1b10*/  FMUL R54, R77.reuse, R58 ;  /* 0x0000003a4d367220 */ /* 0x040fe40000400000 */
[C---:B0-----:R-:W-:Y:S02]  /*1b20*/  FMUL R32, R82.reuse, R52 ;  /* 0x0000003452207220 */ /* 0x041fe40000400000 */
[C---:B------:R-:W-:Y:S02]  /*1b30*/  FMUL R55, R77.reuse, R59 ;  /* 0x0000003b4d377220 */ /* 0x040fe40000400000 */
[C---:B------:R-:W-:Y:S02]  /*1b40*/  FMUL R52, R82.reuse, R56 ;  /* 0x0000003852347220 */ /* 0x040fe40000400000 */
[----:B------:R-:W-:Y:S01]  /*1b50*/  FMUL R53, R82, R57 ;  /* 0x0000003952357220 */ /* 0x000fe20000400000 */
[----:B------:R-:W-:Y:S01]  /*1b60*/  MUFU.EX2 R73, R26 ;  /* 0x0000001a00497308 */ /* 0x000fe20000000800 */
[----:B------:R-:W0:Y:S07]  /*1b70*/  LDSM.16.M88.4 R56, [R6+0xc00] ;  /* 0x000c00000638783b */ /* 0x000e2e0000000200 */
[----:B------:R-:W1:Y:S08]  /*1b80*/  MUFU.EX2 R74, R30 ;  /* 0x0000001e004a7308 */ /* 0x000e700000000800 */
[----:B------:R2:W-:Y:S08]  /*1b90*/  MUFU.EX2 R75, R31 ;  /* 0x0000001f004b7308 */ /* 0x0005f00000000800 */
[----:B------:R-:W3:Y:S01]  /*1ba0*/  MUFU.EX2 R76, R27 ;  /* 0x0000001b004c7308 */ /* 0x000ee20000000800 */
[----:B--2---:R-:W2:Y:S07]  /*1bb0*/  LDSM.16.M88.4 R28, [R6+0x400] ;  /* 0x00040000061c783b */ /* 0x004eae0000000200 */
[----:B------:R4:W5:Y:S02]  /*1bc0*/  MUFU.EX2 R78, R24 ;  /* 0x00000018004e7308 */ /* 0x0009640000000800 */
[----:B----4-:R-:W4:Y:S06]  /*1bd0*/  LDSM.16.M88.4 R24, [R6] ;  /* 0x000000000618783b */ /* 0x010f2c0000000200 */
[----:B------:R-:W0:Y:S01]  /*1be0*/  MUFU.EX2 R80, R38 ;  /* 0x0000002600507308 */ /* 0x000e220000000800 */
[----:B-1----:R-:W-:Y:S01]  /*1bf0*/  F2FP.BF16.PACK_AB R37, R74, R73 ;  /* 0x000000494a25723e */ /* 0x002fe200000010ff */
[C---:B------:R-:W-:Y:S01]  /*1c00*/  FMUL R50, R77.reuse, R50 ;  /* 0x000000324d327220 */ /* 0x040fe20000400000 */
[----:B---3--:R-:W-:Y:S01]  /*1c10*/  F2FP.BF16.PACK_AB R39, R76, R75 ;  /* 0x0000004b4c27723e */ /* 0x008fe200000010ff */
[----:B------:R-:W-:Y:S01]  /*1c20*/  FMUL R51, R77, R51 ;  /* 0x000000334d337220 */ /* 0x000fe20000400000 */
[----:B-----5:R-:W-:Y:S01]  /*1c30*/  F2FP.BF16.PACK_AB R36, R79, R78 ;  /* 0x0000004e4f24723e */ /* 0x020fe200000010ff */
[----:B------:R-:W-:-:S02]  /*1c40*/  FMUL R48, R82, R48 ;  /* 0x0000003052307220 */ /* 0x000fc40000400000 */
[----:B------:R-:W-:Y:S02]  /*1c50*/  FMUL R49, R82, R49 ;  /* 0x0000003152317220 */ /* 0x000fe40000400000 */
[C---:B------:R-:W-:Y:S02]  /*1c60*/  FMUL R46, R77.reuse, R46 ;  /* 0x0000002e4d2e7220 */ /* 0x040fe40000400000 */
[----:B------:R-:W-:Y:S01]  /*1c70*/  FMUL R47, R77, R47 ;  /* 0x0000002f4d2f7220 */ /* 0x000fe20000400000 */
[----:B0-----:R-:W-:Y:S01]  /*1c80*/  F2FP.BF16.PACK_AB R38, R80, R81 ;  /* 0x000000515026723e */ /* 0x001fe200000010ff */
[C---:B------:R-:W-:Y:S02]  /*1c90*/  FMUL R44, R82.reuse, R44 ;  /* 0x0000002c522c7220 */ /* 0x040fe40000400000 */
[----:B------:R-:W-:Y:S02]  /*1ca0*/  FMUL R45, R82, R45 ;  /* 0x0000002d522d7220 */ /* 0x000fe40000400000 */
[----:B------:R-:W-:-:S02]  /*1cb0*/  FADD R15, R15, -R70 ;  /* 0x800000460f0f7221 */ /* 0x000fc40000000000 */
[--C-:B------:R-:W-:Y:S01]  /*1cc0*/  FADD R17, R17, -R61.reuse ;  /* 0x8000003d11117221 */ /* 0x100fe20000000000 */
[----:B------:R-:W-:Y:S01]  /*1cd0*/  HMMA.16816.F32.BF16 R48, R36, R56, R48 ;  /* 0x000000382430723c */ /* 0x000fe20000041830 */
[----:B------:R-:W-:Y:S02]  /*1ce0*/  FADD R19, R19, -R61 ;  /* 0x8000003d13137221 */ /* 0x000fe40000000000 */
[----:B------:R-:W-:-:S04]  /*1cf0*/  FADD R18, R18, -R70 ;  /* 0x8000004612127221 */ /* 0x000fc80000000000 */
[----:B------:R-:W-:Y:S01]  /*1d00*/  FMUL R56, R15, 1.4426950216293334961 ;  /* 0x3fb8aa3b0f387820 */ /* 0x000fe20000400000 */
[----:B--2---:R-:W-:Y:S01]  /*1d10*/  HMMA.16816.F32.BF16 R44, R36, R28, R44 ;  /* 0x0000001c242c723c */ /* 0x004fe2000004182c */
[--C-:B------:R-:W-:Y:S02]  /*1d20*/  FADD R15, R13, -R70.reuse ;  /* 0x800000460d0f7221 */ /* 0x100fe40000000000 */
[----:B------:R-:W-:Y:S02]  /*1d30*/  FADD R16, R16, -R70 ;  /* 0x8000004610107221 */ /* 0x000fe40000000000 */
[----:B------:R-:W-:-:S03]  /*1d40*/  FADD R20, R20, -R61 ;  /* 0x8000003d14147221 */ /* 0x000fc60000000000 */
[----:B----4-:R-:W-:Y:S01]  /*1d50*/  HMMA.16816.F32.BF16 R32, R36, R24, R32 ;  /* 0x000000182420723c */ /* 0x010fe20000041820 */
[----:B------:R-:W-:-:S07]  /*1d60*/  FMUL R15, R15, 1.4426950216293334961 ;  /* 0x3fb8aa3b0f0f7820 */ /* 0x000fce0000400000 */
[----:B------:R-:W-:Y:S01]  /*1d70*/  HMMA.16816.F32.BF16 R52, R36, R40, R52 ;  /* 0x000000282434723c */ /* 0x000fe20000041834 */
[----:B------:R-:W-:-:S06]  /*1d80*/  FMUL R19, R19, 1.4426950216293334961 ;  /* 0x3fb8aa3b13137820 */ /* 0x000fcc0000400000 */
[----:B------:R-:W-:Y:S02]  /*1d90*/  FMUL R39, R17, 1.4426950216293334961 ;  /* 0x3fb8aa3b11277820 */ /* 0x000fe40000400000 */
[----:B------:R-:W-:Y:S02]  /*1da0*/  FADD R17, R14, -R61 ;  /* 0x8000003d0e117221 */ /* 0x000fe40000000000 */
[----:B------:R-:W-:Y:S02]  /*1db0*/  FMUL R18, R18, 1.4426950216293334961 ;  /* 0x3fb8aa3b12127820 */ /* 0x000fe40000400000 */
[----:B------:R-:W-:Y:S02]  /*1dc0*/  FMUL R17, R17, 1.4426950216293334961 ;  /* 0x3fb8aa3b11117820 */ /* 0x000fe40000400000 */
[----:B------:R-:W-:Y:S02]  /*1dd0*/  FMUL R28, R16, 1.4426950216293334961 ;  /* 0x3fb8aa3b101c7820 */ /* 0x000fe40000400000 */
[----:B------:R-:W-:Y:S01]  /*1de0*/  FMUL R20, R20, 1.4426950216293334961 ;  /* 0x3fb8aa3b14147820 */ /* 0x000fe20000400000 */
[----:B------:R-:W-:Y:S08]  /*1df0*/  MUFU.EX2 R39, R39 ;  /* 0x0000002700277308 */ /* 0x000ff00000000800 */
[----:B------:R-:W-:Y:S08]  /*1e00*/  MUFU.EX2 R14, R19 ;  /* 0x00000013000e7308 */ /* 0x000ff00000000800 */
[----:B------:R-:W-:Y:S08]  /*1e10*/  MUFU.EX2 R25, R17 ;  /* 0x0000001100197308 */ /* 0x000ff00000000800 */
[----:B------:R-:W-:Y:S08]  /*1e20*/  MUFU.EX2 R56, R56 ;  /* 0x0000003800387308 */ /* 0x000ff00000000800 */
[----:B------:R-:W0:Y:S08]  /*1e30*/  MUFU.EX2 R40, R18 ;  /* 0x0000001200287308 */ /* 0x000e300000000800 */
[----:B------:R-:W-:Y:S08]  /*1e40*/  MUFU.EX2 R13, R28 ;  /* 0x0000001c000d7308 */ /* 0x000ff00000000800 */
[----:B------:R-:W1:Y:S08]  /*1e50*/  MUFU.EX2 R15, R15 ;  /* 0x0000000f000f7308 */ /* 0x000e700000000800 */
[----:B------:R-:W2:Y:S01]  /*1e60*/  MUFU.EX2 R24, R20 ;  /* 0x0000001400187308 */ /* 0x000ea20000000800 */
[----:B------:R-:W-:-:S02]  /*1e70*/  FADD R74, R73, R74 ;  /* 0x0000004a494a7221 */ /* 0x000fc40000000000 */
[----:B------:R-:W-:Y:S02]  /*1e80*/  FADD R78, R78, R79 ;  /* 0x0000004f4e4e7221 */ /* 0x000fe40000000000 */
[--C-:B------:R-:W-:Y:S01]  /*1e90*/  FADD R65, R65, -R61.reuse ;  /* 0x8000003d41417221 */ /* 0x100fe20000000000 */
[----:B0-----:R-:W-:Y:S01]  /*1ea0*/  F2FP.BF16.PACK_AB R16, R40, R56 ;  /* 0x000000382810723e */ /* 0x001fe200000010ff */
[----:B------:R-:W-:Y:S01]  /*1eb0*/  FADD R66, R66, -R70 ;  /* 0x8000004642427221 */ /* 0x000fe20000000000 */
[----:B------:R-:W-:Y:S01]  /*1ec0*/  F2FP.BF16.PACK_AB R17, R14, R39 ;  /* 0x000000270e11723e */ /* 0x000fe200000010ff */
[----:B------:R-:W-:Y:S01]  /*1ed0*/  FADD R75, R75, R74 ;  /* 0x0000004a4b4b7221 */ /* 0x000fe20000000000 */
[----:B-1----:R-:W-:Y:S01]  /*1ee0*/  F2FP.BF16.PACK_AB R18, R15, R13 ;  /* 0x0000000d0f12723e */ /* 0x002fe200000010ff */
[----:B------:R-:W-:Y:S02]  /*1ef0*/  FADD R81, R81, R78 ;  /* 0x0000004e51517221 */ /* 0x000fe40000000000 */
[----:B------:R-:W-:Y:S01]  /*1f00*/  FMUL R29, R65, 1.4426950216293334961 ;  /* 0x3fb8aa3b411d7820 */ /* 0x000fe20000400000 */
[----:B--2---:R-:W-:Y:S01]  /*1f10*/  F2FP.BF16.PACK_AB R19, R24, R25 ;  /* 0x000000191813723e */ /* 0x004fe200000010ff */
[----:B------:R-:W-:-:S02]  /*1f20*/  FADD R10, R10, -R61 ;  /* 0x8000003d0a0a7221 */ /* 0x000fc40000000000 */
[----:B------:R-:W-:Y:S02]  /*1f30*/  FMUL R28, R66, 1.4426950216293334961 ;  /* 0x3fb8aa3b421c7820 */ /* 0x000fe40000400000 */
[----:B------:R-:W-:Y:S02]  /*1f40*/  FADD R76, R76, R75 ;  /* 0x0000004b4c4c7221 */ /* 0x000fe40000000000 */
[----:B------:R-:W-:Y:S02]  /*1f50*/  FADD R9, R9, -R70 ;  /* 0x8000004609097221 */ /* 0x000fe40000000000 */
[----:B------:R-:W-:Y:S01]  /*1f60*/  FADD R81, R80, R81 ;  /* 0x0000005150517221 */ /* 0x000fe20000000000 */
[----:B------:R-:W-:Y:S01]  /*1f70*/  HMMA.16816.F32.BF16 R32, R16, R26, R32 ;  /* 0x0000001a1020723c */ /* 0x000fe20000041820 */
[----:B------:R-:W-:Y:S01]  /*1f80*/  FADD R62, R62, -R61 ;  /* 0x8000003d3e3e7221 */ /* 0x000fe20000000000 */
[----:B------:R-:W0:Y:S01]  /*1f90*/  MUFU.EX2 R29, R29 ;  /* 0x0000001d001d7308 */ /* 0x000e220000000800 */
[----:B------:R-:W-:-:S02]  /*1fa0*/  FMUL R37, R10, 1.4426950216293334961 ;  /* 0x3fb8aa3b0a257820 */ /* 0x000fc40000400000 */
[--C-:B------:R-:W-:Y:S02]  /*1fb0*/  FADD R11, R11, -R61.reuse ;  /* 0x8000003d0b0b7221 */ /* 0x100fe40000000000 */
[----:B------:R-:W-:Y:S02]  /*1fc0*/  FADD R67, R67, -R70 ;  /* 0x8000004643437221 */ /* 0x000fe40000000000 */
[----:B------:R-:W-:Y:S01]  /*1fd0*/  FADD R12, R12, -R61 ;  /* 0x8000003d0c0c7221 */ /* 0x000fe20000000000 */
[----:B------:R-:W1:Y:S01]  /*1fe0*/  MUFU.EX2 R28, R28 ;  /* 0x0000001c001c7308 */ /* 0x000e620000000800 */
[----:B------:R-:W-:Y:S02]  /*1ff0*/  FADD R27, R39, R76 ;  /* 0x0000004c271b7221 */ /* 0x000fe40000000000 */
[----:B------:R-:W-:Y:S02]  /*2000*/  FMUL R9, R9, 1.4426950216293334961 ;  /* 0x3fb8aa3b09097820 */ /* 0x000fe40000400000 */
[----:B------:R-:W-:-:S02]  /*2010*/  FADD R81, R56, R81 ;  /* 0x0000005138517221 */ /* 0x000fc40000000000 */
[----:B------:R-:W-:Y:S02]  /*2020*/  FMUL R20, R62, 1.4426950216293334961 ;  /* 0x3fb8aa3b3e147820 */ /* 0x000fe40000400000 */
[----:B------:R-:W-:Y:S02]  /*2030*/  FMUL R36, R11, 1.4426950216293334961 ;  /* 0x3fb8aa3b0b247820 */ /* 0x000fe40000400000 */
[----:B------:R-:W-:Y:S01]  /*2040*/  FMUL R62, R67, 1.4426950216293334961 ;  /* 0x3fb8aa3b433e7820 */ /* 0x000fe20000400000 */
[----:B------:R-:W2:Y:S01]  /*2050*/  MUFU.EX2 R37, R37 ;  /* 0x0000002500257308 */ /* 0x000ea20000000800 */
[----:B------:R-:W-:Y:S02]  /*2060*/  FMUL R12, R12, 1.4426950216293334961 ;  /* 0x3fb8aa3b0c0c7820 */ /* 0x000fe40000400000 */
[----:B------:R-:W-:Y:S02]  /*2070*/  FADD R14, R14, R27 ;  /* 0x0000001b0e0e7221 */ /* 0x000fe40000000000 */
[----:B------:R-:W-:-:S02]  /*2080*/  FADD R68, R68, -R70 ;  /* 0x8000004644447221 */ /* 0x000fc40000000000 */
[----:B------:R-:W-:Y:S01]  /*2090*/  FADD R40, R40, R81 ;  /* 0x0000005128287221 */ /* 0x000fe20000000000 */
[----:B------:R3:W4:Y:S01]  /*20a0*/  MUFU.EX2 R41, R9 ;  /* 0x0000000900297308 */ /* 0x0007220000000800 */
[--C-:B------:R-:W-:Y:S02]  /*20b0*/  FADD R21, R21, -R61.reuse ;  /* 0x8000003d15157221 */ /* 0x100fe40000000000 */
[----:B------:R-:W-:Y:S02]  /*20c0*/  FADD R69, R69, -R70 ;  /* 0x8000004645457221 */ /* 0x000fe40000000000 */
[----:B------:R-:W-:Y:S02]  /*20d0*/  FADD R25, R25, R14 ;  /* 0x0000000e19197221 */ /* 0x000fe40000000000 */
[----:B------:R-:W-:Y:S01]  /*20e0*/  FMUL R68, R68, 1.4426950216293334961 ;  /* 0x3fb8aa3b44447820 */ /* 0x000fe20000400000 */
[----:B------:R5:W-:Y:S01]  /*20f0*/  MUFU.EX2 R38, R12 ;  /* 0x0000000c00267308 */ /* 0x000be20000000800 */
[----:B------:R-:W-:Y:S01]  /*2100*/  FMUL R10, R21, 1.4426950216293334961 ;  /* 0x3fb8aa3b150a7820 */ /* 0x000fe20000400000 */
[----:B------:R-:W-:Y:S01]  /*2110*/  HMMA.16816.F32.BF16 R44, R16, R30, R44 ;  /* 0x0000001e102c723c */ /* 0x000fe2000004182c */
[----:B------:R-:W-:-:S02]  /*2120*/  FADD R64, R64, -R61 ;  /* 0x8000003d40407221 */ /* 0x000fc40000000000 */
[----:B---3--:R-:W-:-:S03]  /*2130*/  FMUL R9, R69, 1.4426950216293334961 ;  /* 0x3fb8aa3b45097820 */ /* 0x008fc60000400000 */
[----:B------:R-:W3:Y:S01]  /*2140*/  MUFU.EX2 R36, R36 ;  /* 0x0000002400247308 */ /* 0x000ee20000000800 */
[----:B-----5:R-:W-:Y:S02]  /*2150*/  FADD R12, R13, R40 ;  /* 0x000000280d0c7221 */ /* 0x020fe40000000000 */
[----:B------:R-:W-:Y:S02]  /*2160*/  FADD R60, R60, -R70 ;  /* 0x800000463c3c7221 */ /* 0x000fe40000000000 */
[----:B------:R-:W-:-:S03]  /*2170*/  FADD R30, R24, R25 ;  /* 0x00000019181e7221 */ /* 0x000fc60000000000 */
[----:B------:R-:W5:Y:S01]  /*2180*/  MUFU.EX2 R62, R62 ;  /* 0x0000003e003e7308 */ /* 0x000f620000000800 */
[----:B------:R-:W-:Y:S01]  /*2190*/  FADD R31, R15, R12 ;  /* 0x0000000c0f1f7221 */ /* 0x000fe20000000000 */
[----:B------:R-:W-:Y:S01]  /*21a0*/  HMMA.16816.F32.BF16 R24, R16, R58, R48 ;  /* 0x0000003a1018723c */ /* 0x000fe20000041830 */
[----:B------:R-:W-:Y:S01]  /*21b0*/  FMUL R11, R64, 1.4426950216293334961 ;  /* 0x3fb8aa3b400b7820 */ /* 0x000fe20000400000 */
[----:B------:R-:W5:Y:S01]  /*21c0*/  LDSM.16.M88.4 R12, [R118+0x400] ;  /* 0x00040000760c783b */ /* 0x000f620000000200 */
[----:B------:R-:W-:-:S03]  /*21d0*/  FMUL R40, R60, 1.4426950216293334961 ;  /* 0x3fb8aa3b3c287820 */ /* 0x000fc60000400000 */
[----:B------:R-:W2:Y:S01]  /*21e0*/  MUFU.EX2 R39, R68 ;  /* 0x0000004400277308 */ /* 0x000ea20000000800 */
[----:B------:R-:W-:Y:S01]  /*21f0*/  FADD R71, R71, -R70 ;  /* 0x8000004647477221 */ /* 0x000fe20000000000 */
[----:B------:R-:W-:Y:S01]  /*2200*/  HMMA.16816.F32.BF16 R52, R16, R42, R52 ;  /* 0x0000002a1034723c */ /* 0x000fe20000041834 */
[----:B0-----:R-:W-:Y:S01]  /*2210*/  FADD R48, R29, R30 ;  /* 0x0000001e1d307221 */ /* 0x001fe20000000000 */
[----:B------:R-:W-:Y:S01]  /*2220*/  LDSM.16.M88.4 R16, [R118] ;  /* 0x000000007610783b */ /* 0x000fe20000000200 */
[----:B-1----:R-:W-:-:S03]  /*2230*/  FADD R30, R28, R31 ;  /* 0x0000001f1c1e7221 */ /* 0x002fc60000000000 */
[----:B------:R-:W0:Y:S01]  /*2240*/  MUFU.EX2 R10, R10 ;  /* 0x0000000a000a7308 */ /* 0x000e220000000800 */
[----:B------:R-:W-:Y:S01]  /*2250*/  FADD R63, R63, -R61 ;  /* 0x8000003d3f3f7221 */ /* 0x000fe20000000000 */
[----:B------:R-:W-:Y:S01]  /*2260*/  LDSM.16.M88.4 R56, [R118+0x800] ;  /* 0x000800007638783b */ /* 0x000fe20000000200 */
[----:B------:R-:W-:Y:S02]  /*2270*/  FMUL R42, R71, 1.4426950216293334961 ;  /* 0x3fb8aa3b472a7820 */ /* 0x000fe40000400000 */
[----:B------:R-:W-:-:S03]  /*2280*/  FADD R72, R72, -R70 ;  /* 0x8000004648487221 */ /* 0x000fc60000000000 */
[----:B------:R-:W1:Y:S01]  /*2290*/  MUFU.EX2 R9, R9 ;  /* 0x0000000900097308 */ /* 0x000e620000000800 */
[----:B--2---:R-:W-:Y:S02]  /*22a0*/  FADD R49, R37, R48 ;  /* 0x0000003025317221 */ /* 0x004fe40000000000 */
[----:B----4-:R-:W-:Y:S02]  /*22b0*/  FADD R31, R41, R30 ;  /* 0x0000001e291f7221 */ /* 0x010fe40000000000 */
[----:B------:R-:W-:-:S03]  /*22c0*/  FMUL R21, R63, 1.4426950216293334961 ;  /* 0x3fb8aa3b3f157820 */ /* 0x000fc60000400000 */
[----:B------:R-:W2:Y:S01]  /*22d0*/  MUFU.EX2 R11, R11 ;  /* 0x0000000b000b7308 */ /* 0x000ea20000000800 */
[----:B------:R-:W-:Y:S02]  /*22e0*/  FMUL R43, R72, 1.4426950216293334961 ;  /* 0x3fb8aa3b482b7820 */ /* 0x000fe40000400000 */
[----:B---3--:R-:W-:-:S05]  /*22f0*/  FADD R63, R36, R49 ;  /* 0x00000031243f7221 */ /* 0x008fca0000000000 */
[----:B------:R-:W3:Y:S01]  /*2300*/  MUFU.EX2 R40, R40 ;  /* 0x0000002800287308 */ /* 0x000ee20000000800 */
[----:B-----5:R-:W-:Y:S01]  /*2310*/  FADD R30, R62, R31 ;  /* 0x0000001f3e1e7221 */ /* 0x020fe20000000000 */
[----:B------:R-:W-:Y:S01]  /*2320*/  LDSM.16.M88.4 R48, [R118+0xc00] ;  /* 0x000c00007630783b */ /* 0x000fe20000000200 */
[----:B------:R-:W-:-:S05]  /*2330*/  FADD R63, R38, R63 ;  /* 0x0000003f263f7221 */ /* 0x000fca0000000000 */
[----:B------:R-:W4:Y:S01]  /*2340*/  MUFU.EX2 R20, R20 ;  /* 0x0000001400147308 */ /* 0x000f220000000800 */
[----:B------:R-:W-:-:S07]  /*2350*/  FADD R30, R39, R30 ;  /* 0x0000001e271e7221 */ /* 0x000fce0000000000 */
[----:B------:R-:W5:Y:S01]  /*2360*/  MUFU.EX2 R42, R42 ;  /* 0x0000002a002a7308 */ /* 0x000f620000000800 */
[----:B0-----:R-:W-:Y:S02]  /*2370*/  FADD R60, R10, R63 ;  /* 0x0000003f0a3c7221 */ /* 0x001fe40000000000 */
[----:B-1----:R-:W-:-:S05]  /*2380*/  FADD R31, R9, R30 ;  /* 0x0000001e091f7221 */ /* 0x002fca0000000000 */
[----:B------:R-:W0:Y:S08]  /*2390*/  MUFU.EX2 R21, R21 ;  /* 0x0000001500157308 */ /* 0x000e300000000800 */
[----:B------:R-:W1:Y:S01]  /*23a0*/  MUFU.EX2 R43, R43 ;  /* 0x0000002b002b7308 */ /* 0x000e620000000800 */
[----:B--2---:R-:W-:Y:S02]  /*23b0*/  FADD R63, R11, R60 ;  /* 0x0000003c0b3f7221 */ /* 0x004fe40000000000 */
[----:B---3--:R-:W-:-:S02]  /*23c0*/  FADD R31, R40, R31 ;  /* 0x0000001f281f7221 */ /* 0x008fc40000000000 */
[----:B----4-:R-:W-:Y:S02]  /*23d0*/  FADD R60, R20, R63 ;  /* 0x0000003f143c7221 */ /* 0x010fe40000000000 */
[----:B-----5:R-:W-:Y:S02]  /*23e0*/  FADD R30, R42, R31 ;  /* 0x0000001f2a1e7221 */ /* 0x020fe40000000000 */
[----:B0-----:R-:W-:Y:S02]  /*23f0*/  FADD R60, R21, R60 ;  /* 0x0000003c153c7221 */ /* 0x001fe40000000000 */
[----:B-1----:R-:W-:-:S03]  /*2400*/  FADD R63, R43, R30 ;  /* 0x0000001e2b3f7221 */ /* 0x002fc60000000000 */
[----:B------:R-:W0:Y:S04]  /*2410*/  SHFL.BFLY PT, R64, R60, 0x2, 0x1f ;  /* 0x0c401f003c407f89 */ /* 0x000e2800000e0000 */
[----:B------:R-:W1:Y:S01]  /*2420*/  SHFL.BFLY PT, R65, R63, 0x2, 0x1f ;  /* 0x0c401f003f417f89 */ /* 0x000e6200000e0000 */
[----:B------:R-:W-:Y:S02]  /*2430*/  F2FP.BF16.PACK_AB R28, R41, R28 ;  /* 0x0000001c291c723e */ /* 0x000fe400000010ff */
[----:B------:R-:W-:Y:S02]  /*2440*/  F2FP.BF16.PACK_AB R29, R37, R29 ;  /* 0x0000001d251d723e */ /* 0x000fe400000010ff */
[----:B------:R-:W-:Y:S02]  /*2450*/  F2FP.BF16.PACK_AB R30, R39, R62 ;  /* 0x0000003e271e723e */ /* 0x000fe400000010ff */
[----:B------:R-:W-:-:S07]  /*2460*/  F2FP.BF16.PACK_AB R31, R38, R36 ;  /* 0x00000024261f723e */ /* 0x000fce00000010ff */
[----:B------:R-:W-:Y:S01]  /*2470*/  HMMA.16816.F32.BF16 R44, R28, R12, R44 ;  /* 0x0000000c1c2c723c */ /* 0x000fe2000004182c */
[----:B0-----:R-:W-:Y:S02]  /*2480*/  FADD R64, R60, R64 ;  /* 0x000000403c407221 */ /* 0x001fe40000000000 */
[----:B-1----:R-:W-:-:S05]  /*2490*/  FADD R65, R63, R65 ;  /* 0x000000413f417221 */ /* 0x002fca0000000000 */
[C---:B------:R-:W-:Y:S01]  /*24a0*/  HMMA.16816.F32.BF16 R36, R28.reuse, R16, R32 ;  /* 0x000000101c24723c */ /* 0x040fe20000041820 */
[----:B------:R-:W0:Y:S04]  /*24b0*/  SHFL.BFLY PT, R13, R64, 0x1, 0x1f ;  /* 0x0c201f00400d7f89 */ /* 0x000e2800000e0000 */
[----:B------:R-:W1:Y:S03]  /*24c0*/  SHFL.BFLY PT, R12, R65, 0x1, 0x1f ;  /* 0x0c201f00410c7f89 */ /* 0x000e6600000e0000 */
[----:B------:R-:W-:Y:S01]  /*24d0*/  HMMA.16816.F32.BF16 R32, R28, R56, R52 ;  /* 0x000000381c20723c */ /* 0x000fe20000041834 */
[----:B------:R-:W-:-:S07]  /*24e0*/  UIADD3 UR4, UR4, 0x40, URZ ;  /* 0x0000004004047890 */ /* 0x000fce000fffe03f */
[----:B------:R-:W-:Y:S01]  /*24f0*/  HMMA.16816.F32.BF16 R24, R28, R48, R24 ;  /* 0x000000301c18723c */ /* 0x000fe20000041818 */
[----:B------:R-:W-:-:S06]  /*2500*/  ISETP.LE.AND P0, PT, R122, UR4, PT ;  /* 0x000000047a007c0c */ /* 0x000fcc000bf03270 */
[----:B------:R-:W-:Y:S02]  /*2510*/  F2FP.BF16.PACK_AB R28, R40, R9 ;  /* 0x00000009281c723e */ /* 0x000fe400000010ff */
[----:B------:R-:W-:Y:S02]  /*2520*/  F2FP.BF16.PACK_AB R29, R11, R10 ;  /* 0x0000000a0b1d723e */ /* 0x000fe400000010ff */
[----:B------:R-:W-:Y:S02]  /*2530*/  F2FP.BF16.PACK_AB R30, R43, R42 ;  /* 0x0000002a2b1e723e */ /* 0x000fe400000010ff */
[----:B------:R-:W-:Y:S01]  /*2540*/  F2FP.BF16.PACK_AB R31, R21, R20 ;  /* 0x00000014151f723e */ /* 0x000fe200000010ff */
[----:B------:R-:W-:Y:S02]  /*2550*/  IMAD.MOV.U32 R9, RZ, RZ, 0x40 ;  /* 0x00000040ff097424 */ /* 0x000fe400078e00ff */
[----:B0-----:R-:W-:Y:S02]  /*2560*/  FADD R64, R64, R13 ;  /* 0x0000000d40407221 */ /* 0x001fe40000000000 */
[----:B-1----:R-:W-:-:S02]  /*2570*/  FADD R65, R65, R12 ;  /* 0x0000000c41417221 */ /* 0x002fc40000000000 */
[----:B------:R-:W-:Y:S01]  /*2580*/  HMMA.16816.F32.BF16 R52, R28, R18, R36 ;  /* 0x000000121c34723c */ /* 0x000fe20000041824 */
[C---:B------:R-:W-:Y:S01]  /*2590*/  IMAD R2, R9.reuse, c[0x0][0x1b4], R2 ;  /* 0x00006d0009027a24 */ /* 0x040fe200078e0202 */
[----:B------:R-:W-:Y:S01]  /*25a0*/  MOV R80, R70 ;  /* 0x0000004600507202 */ /* 0x000fe20000000f00 */
[----:B------:R-:W-:Y:S01]  /*25b0*/  IMAD R5, R9, c[0x0][0x1a4], R5 ;  /* 0x0000690009057a24 */ /* 0x000fe200078e0205 */
[----:B------:R-:W-:Y:S01]  /*25c0*/  MOV R76, R61 ;  /* 0x0000003d004c7202 */ /* 0x000fe20000000f00 */
[----:B------:R-:W-:-:S03]  /*25d0*/  FFMA R3, R77, R3, R64 ;  /* 0x000000034d037223 */ /* 0x000fc60000000040 */
[----:B------:R-:W-:Y:S01]  /*25e0*/  HMMA.16816.F32.BF16 R44, R28, R14, R44 ;  /* 0x0000000e1c2c723c */ /* 0x000fe2000004182c */
[----:B------:R-:W-:-:S07]  /*25f0*/  FFMA R8, R82, R8, R65 ;  /* 0x0000000852087223 */ /* 0x000fce0000000041 */
[C---:B------:R-:W-:Y:S08]  /*2600*/  HMMA.16816.F32.BF16 R56, R28.reuse, R58, R32 ;  /* 0x0000003a1c38723c */ /* 0x040ff00000041820 */
[----:B------:R-:W-:Y:S01]  /*2610*/  HMMA.16816.F32.BF16 R48, R28, R50, R24 ;  /* 0x000000321c30723c */ /* 0x000fe20000041818 */
[----:B------:R-:W-:Y:S01]  /*2620*/  @P0 CALL.REL.NOINC `(.L_x_0) ;  /* 0x0000001000000944 */ /* 0x000fe20003c00000 */
[----:B------:R-:W-:Y:S06]  /*2630*/  BRA `(.L_x_1) ;  /* 0xffffe42000007947 */ /* 0x000fec000383ffff */
.L_x_0:
[----:B------:R-:W1:Y:S01]  /*2640*/  S2R R27, SR_CTAID.Y ;  /* 0x00000000001b7919 */ /* 0x000e620000002600 */
[----:B0-----:R-:W-:Y:S01]  /*2650*/  IMAD.MOV.U32 R7, RZ, RZ, R3 ;  /* 0x000000ffff077224 */ /* 0x001fe200078e0003 */
[----:B------:R-:W-:Y:S01]  /*2660*/  LOP3.LUT R2, R121, 0xc0, RZ, 0xc0, !PT ;  /* 0x000000c079027812 */ /* 0x000fe200078ec0ff */
[----:B------:R-:W-:Y:S01]  /*2670*/  IMAD R18, R117, c[0x0][0x1c4], RZ ;  /* 0x0000710075127a24 */ /* 0x000fe200078e02ff */
[C---:B------:R-:W-:Y:S01]  /*2680*/  LOP3.LUT R0, R121.reuse, 0x1c, RZ, 0xc0, !PT ;  /* 0x0000001c79007812 */ /* 0x040fe200078ec0ff */
[----:B------:R-:W-:Y:S01]  /*2690*/  BAR.SYNC.DEFER_BLOCKING 0x0 ;  /* 0x0000000000007b1d */ /* 0x000fe20000010000 */
[C---:B------:R-:W-:Y:S01]  /*26a0*/  LOP3.LUT R4, R121.reuse, 0x3f, RZ, 0xc0, !PT ;  /* 0x0000003f79047812 */ /* 0x040fe200078ec0ff */
[----:B------:R-:W-:Y:S01]  /*26b0*/  IMAD.SHL.U32 R25, R121, 0x8, RZ ;  /* 0x0000000879197824 */ /* 0x000fe200078e00ff */
[----:B------:R-:W-:Y:S01]  /*26c0*/  SHF.R.U32.HI R5, RZ, 0x1, R2 ;  /* 0x00000001ff057819 */ /* 0x000fe20000011602 */
[----:B------:R-:W-:Y:S01]  /*26d0*/  IMAD R125, R125, c[0x0][0x1c8], RZ ;  /* 0x000072007d7d7a24 */ /* 0x000fe200078e02ff */
[----:B------:R-:W-:-:S02]  /*26e0*/  SHF.L.U32 R2, R0, 0x1, RZ ;  /* 0x0000000100027819 */ /* 0x000fc400000006ff */
[----:B------:R-:W-:Y:S02]  /*26f0*/  FSETP.GT.AND P1, PT, |R7|, 8.50705917302346158658e+37, PT ;  /* 0x7e8000000700780b */ /* 0x000fe40003f24200 */
[----:B------:R-:W-:Y:S02]  /*2700*/  SHF.L.U32 R4, R4, 0x3, RZ ;  /* 0x0000000304047819 */ /* 0x000fe400000006ff */
[----:B------:R-:W-:Y:S02]  /*2710*/  SHF.L.U32 R9, R121, 0x5, RZ ;  /* 0x0000000579097819 */ /* 0x000fe400000006ff */
[C---:B------:R-:W-:Y:S01]  /*2720*/  SHF.L.U32 R3, R18.reuse, 0x1, RZ ;  /* 0x0000000112037819 */ /* 0x040fe200000006ff */
[----:B------:R-:W-:Y:S01]  /*2730*/  IMAD.HI R18, R18, 0x2, RZ ;  /* 0x0000000212127827 */ /* 0x000fe200078e02ff */
[----:B------:R-:W-:Y:S02]  /*2740*/  LOP3.LUT R6, R4, R5, RZ, 0x3c, !PT ;  /* 0x0000000504067212 */ /* 0x000fe400078e3cff */
[----:B------:R-:W-:Y:S01]  /*2750*/  LOP3.LUT R4, R2, 0x260, R9, 0x78, !PT ;  /* 0x0000026002047812 */ /* 0x000fe200078e7809 */
[----:B------:R-:W-:Y:S01]  /*2760*/  FMUL R2, R7, 8388608 ;  /* 0x4b00000007027820 */ /* 0x000fe20000400000 */
[C---:B------:R-:W-:Y:S01]  /*2770*/  FSETP.GT.AND P6, PT, |R8|.reuse, 8.50705917302346158658e+37, PT ;  /* 0x7e8000000800780b */ /* 0x040fe20003fc4200 */
[----:B-1----:R-:W-:Y:S01]  /*2780*/  IMAD R17, R27, c[0x0][0x1c0], RZ ;  /* 0x000070001b117a24 */ /* 0x002fe200078e02ff */
[----:B------:R-:W-:Y:S01]  /*2790*/  FSETP.GEU.AND P0, PT, R7, 1.175494350822287508e-38, PT ;  /* 0x008000000700780b */ /* 0x000fe20003f0e000 */
[----:B------:R-:W-:Y:S01]  /*27a0*/  @P1 FMUL R51, R51, 0.25 ;  /* 0x3e80000033331820 */ /* 0x000fe20000400000 */
[----:B------:R-:W-:Y:S01]  /*27b0*/  FSETP.GEU.AND P5, PT, |R8|, 1.175494350822287508e-38, PT ;  /* 0x008000000800780b */ /* 0x000fe20003fae200 */
[----:B------:R-:W-:Y:S01]  /*27c0*/  IMAD.SHL.U32 R0, R17, 0x2, RZ ;  /* 0x0000000211007824 */ /* 0x000fe200078e00ff */
[----:B------:R-:W-:Y:S01]  /*27d0*/  FSETP.GEU.AND P4, PT, |R7|, 1.175494350822287508e-38, PT ;  /* 0x008000000700780b */ /* 0x000fe20003f8e200 */
[----:B------:R-:W-:Y:S01]  /*27e0*/  @P1 FMUL R50, R50, 0.25 ;  /* 0x3e80000032321820 */ /* 0x000fe20000400000 */
[----:B------:R-:W-:Y:S01]  /*27f0*/  FSEL R2, R2, R7, !P0 ;  /* 0x0000000702027208 */ /* 0x000fe20004000000 */
[----:B------:R-:W-:Y:S01]  /*2800*/  @P1 FMUL R59, R59, 0.25 ;  /* 0x3e8000003b3b1820 */ /* 0x000fe20000400000 */
[----:B------:R-:W-:Y:S01]  /*2810*/  IADD3 R0, P2, P3, R3, c[0x0][0x178], R0 ;  /* 0x00005e0003007a10 */ /* 0x000fe20007b5e000 */
[C---:B------:R-:W-:Y:S01]  /*2820*/  IMAD.SHL.U32 R3, R121.reuse, 0x80, RZ ;  /* 0x0000008079037824 */ /* 0x040fe200078e00ff */
[----:B------:R-:W-:Y:S01]  /*2830*/  LOP3.LUT R9, R121, 0x20, RZ, 0xc0, !PT ;  /* 0x0000002079097812 */ /* 0x000fe200078ec0ff */
[----:B------:R-:W-:Y:S01]  /*2840*/  @P1 FMUL R58, R58, 0.25 ;  /* 0x3e8000003a3a1820 */ /* 0x000fe20000400000 */
[----:B------:R-:W-:Y:S01]  /*2850*/  LOP3.LUT R124, R124, 0x78, RZ, 0xc0, !PT ;  /* 0x000000787c7c7812 */ /* 0x000fe200078ec0ff */
[----:B------:R-:W-:Y:S01]  /*2860*/  @P1 FMUL R47, R47, 0.25 ;  /* 0x3e8000002f2f1820 */ /* 0x000fe20000400000 */
[----:B------:R-:W-:Y:S01]  /*2870*/  LOP3.LUT R5, R3, 0x600, RZ, 0xc0, !PT ;  /* 0x0000060003057812 */ /* 0x000fe200078ec0ff */
[----:B------:R-:W-:Y:S01]  /*2880*/  FMUL R3, R8, 8388608 ;  /* 0x4b00000008037820 */ /* 0x000fe20000400000 */
[----:B------:R-:W-:Y:S01]  /*2890*/  LEA R19, R9, R4, 0x2 ;  /* 0x0000000409137211 */ /* 0x000fe200078e10ff */
[----:B------:R-:W-:Y:S01]  /*28a0*/  @P1 FMUL R46, R46, 0.25 ;  /* 0x3e8000002e2e1820 */ /* 0x000fe20000400000 */
[----:B------:R-:W-:Y:S01]  /*28b0*/  IADD3 R24, R5, R6, RZ ;  /* 0x0000000605187210 */ /* 0x000fe20007ffe0ff */
[----:B------:R-:W-:-:S02]  /*28c0*/  @P1 FMUL R55, R55, 0.25 ;  /* 0x3e80000037371820 */ /* 0x000fc40000400000 */
[----:B------:R-:W-:Y:S02]  /*28d0*/  @P1 FMUL R7, R7, 0.25 ;  /* 0x3e80000007071820 */ /* 0x000fe40000400000 */
[----:B------:R-:W-:Y:S01]  /*28e0*/  @P1 FMUL R54, R54, 0.25 ;  /* 0x3e80000036361820 */ /* 0x000fe20000400000 */
[----:B------:R-:W-:Y:S01]  /*28f0*/  FSETP.GEU.AND P1, PT, R8, 1.175494350822287508e-38, PT ;  /* 0x008000000800780b */ /* 0x000fe20003f2e000 */
[----:B------:R-:W-:Y:S02]  /*2900*/  @!P4 FMUL R7, R7, 16777216 ;  /* 0x4b8000000707c820 */ /* 0x000fe40000400000 */
[----:B------:R-:W-:Y:S01]  /*2910*/  @P6 FMUL R48, R48, 0.25 ;  /* 0x3e80000030306820 */ /* 0x000fe20000400000 */
[----:B------:R-:W-:Y:S01]  /*2920*/  FSEL R26, R3, R8, !P1 ;  /* 0x00000008031a7208 */ /* 0x000fe20004800000 */
[----:B------:R-:W-:Y:S01]  /*2930*/  @P6 FMUL R8, R8, 0.25 ;  /* 0x3e80000008086820 */ /* 0x000fe20000400000 */
[----:B------:R-:W-:Y:S01]  /*2940*/  MUFU.RCP R3, R7 ;  /* 0x0000000700037308 */ /* 0x000fe20000001000 */
[----:B------:R-:W-:-:S02]  /*2950*/  @P6 FMUL R56, R56, 0.25 ;  /* 0x3e80000038386820 */ /* 0x000fc40000400000 */
[----:B------:R-:W-:Y:S02]  /*2960*/  @!P5 FMUL R8, R8, 16777216 ;  /* 0x4b8000000808d820 */ /* 0x000fe40000400000 */
[----:B------:R-:W-:Y:S02]  /*2970*/  @P6 FMUL R44, R44, 0.25 ;  /* 0x3e8000002c2c6820 */ /* 0x000fe40000400000 */
[----:B------:R-:W-:Y:S01]  /*2980*/  @P6 FMUL R52, R52, 0.25 ;  /* 0x3e80000034346820 */ /* 0x000fe20000400000 */
[----:B------:R-:W0:Y:S01]  /*2990*/  MUFU.RCP R4, R8 ;  /* 0x0000000800047308 */ /* 0x000e220000001000 */
[----:B------:R-:W-:Y:S02]  /*29a0*/  @!P5 FMUL R48, R48, 16777216 ;  /* 0x4b8000003030d820 */ /* 0x000fe40000400000 */
[----:B------:R-:W-:Y:S02]  /*29b0*/  @!P5 FMUL R56, R56, 16777216 ;  /* 0x4b8000003838d820 */ /* 0x000fe40000400000 */
[----:B------:R-:W-:-:S02]  /*29c0*/  @!P5 FMUL R44, R44, 16777216 ;  /* 0x4b8000002c2cd820 */ /* 0x000fc40000400000 */
[----:B------:R-:W-:Y:S02]  /*29d0*/  @!P5 FMUL R52, R52, 16777216 ;  /* 0x4b8000003434d820 */ /* 0x000fe40000400000 */
[----:B------:R-:W-:Y:S02]  /*29e0*/  @P6 FMUL R49, R49, 0.25 ;  /* 0x3e80000031316820 */ /* 0x000fe40000400000 */
[----:B------:R-:W-:Y:S02]  /*29f0*/  @P6 FMUL R57, R57, 0.25 ;  /* 0x3e80000039396820 */ /* 0x000fe40000400000 */
[----:B------:R-:W-:Y:S02]  /*2a00*/  @P6 FMUL R45, R45, 0.25 ;  /* 0x3e8000002d2d6820 */ /* 0x000fe40000400000 */
[----:B------:R-:W-:Y:S02]  /*2a10*/  @P6 FMUL R53, R53, 0.25 ;  /* 0x3e80000035356820 */ /* 0x000fe40000400000 */
[----:B0-----:R-:W-:-:S02]  /*2a20*/  FMUL R7, R4, R48 ;  /* 0x0000003004077220 */ /* 0x001fc40000400000 */
[C---:B------:R-:W-:Y:S02]  /*2a30*/  FMUL R10, R4.reuse, R56 ;  /* 0x00000038040a7220 */ /* 0x040fe40000400000 */
[C---:B------:R-:W-:Y:S02]  /*2a40*/  FMUL R13, R4.reuse, R44 ;  /* 0x0000002c040d7220 */ /* 0x040fe40000400000 */
[----:B------:R-:W-:Y:S01]  /*2a50*/  FMUL R16, R4, R52 ;  /* 0x0000003404107220 */ /* 0x000fe20000400000 */
[----:B------:R-:W-:Y:S01]  /*2a60*/  F2FP.BF16.PACK_AB R21, R7, R10 ;  /* 0x0000000a0715723e */ /* 0x000fe200000010ff */
[----:B------:R-:W-:Y:S02]  /*2a70*/  @!P4 FMUL R51, R51, 16777216 ;  /* 0x4b8000003333c820 */ /* 0x000fe40000400000 */
[----:B------:R-:W-:Y:S01]  /*2a80*/  @!P4 FMUL R50, R50, 16777216 ;  /* 0x4b8000003232c820 */ /* 0x000fe20000400000 */
[----:B------:R-:W-:Y:S01]  /*2a90*/  F2FP.BF16.PACK_AB R20, R13, R16 ;  /* 0x000000100d14723e */ /* 0x000fe200000010ff */
[----:B------:R-:W-:-:S02]  /*2aa0*/  @!P4 FMUL R59, R59, 16777216 ;  /* 0x4b8000003b3bc820 */ /* 0x000fc40000400000 */
[----:B------:R-:W-:Y:S02]  /*2ab0*/  @!P4 FMUL R58, R58, 16777216 ;  /* 0x4b8000003a3ac820 */ /* 0x000fe40000400000 */
[----:B------:R-:W-:Y:S01]  /*2ac0*/  @!P4 FMUL R47, R47, 16777216 ;  /* 0x4b8000002f2fc820 */ /* 0x000fe20000400000 */
[----:B------:R-:W-:Y:S01]  /*2ad0*/  STS.64 [R19], R20 ;  /* 0x0000001413007388 */ /* 0x000fe20000000a00 */
[----:B------:R-:W-:Y:S02]  /*2ae0*/  @!P4 FMUL R46, R46, 16777216 ;  /* 0x4b8000002e2ec820 */ /* 0x000fe40000400000 */
[----:B------:R-:W-:Y:S02]  /*2af0*/  @!P4 FMUL R55, R55, 16777216 ;  /* 0x4b8000003737c820 */ /* 0x000fe40000400000 */
[----:B------:R-:W-:Y:S01]  /*2b00*/  @!P4 FMUL R54, R54, 16777216 ;  /* 0x4b8000003636c820 */ /* 0x000fe20000400000 */
[----:B------:R-:W-:Y:S01]  /*2b10*/  LOP3.LUT P4, RZ, R121, 0xe0, RZ, 0xc0, !PT ;  /* 0x000000e079ff7812 */ /* 0x000fe2000788c0ff */
[----:B------:R-:W-:-:S02]  /*2b20*/  @!P5 FMUL R49, R49, 16777216 ;  /* 0x4b8000003131d820 */ /* 0x000fc40000400000 */
[----:B------:R-:W-:Y:S02]  /*2b30*/  @!P5 FMUL R57, R57, 16777216 ;  /* 0x4b8000003939d820 */ /* 0x000fe40000400000 */
[----:B------:R-:W-:Y:S02]  /*2b40*/  @!P5 FMUL R45, R45, 16777216 ;  /* 0x4b8000002d2dd820 */ /* 0x000fe40000400000 */
[----:B------:R-:W-:Y:S02]  /*2b50*/  @!P5 FMUL R53, R53, 16777216 ;  /* 0x4b8000003535d820 */ /* 0x000fe40000400000 */
[C---:B------:R-:W-:Y:S02]  /*2b60*/  FMUL R5, R3.reuse, R51 ;  /* 0x0000003303057220 */ /* 0x040fe40000400000 */
[C---:B------:R-:W-:Y:S02]  /*2b70*/  FMUL R6, R3.reuse, R50 ;  /* 0x0000003203067220 */ /* 0x040fe40000400000 */
[----:B------:R-:W-:-:S02]  /*2b80*/  FMUL R8, R3, R59 ;  /* 0x0000003b03087220 */ /* 0x000fc40000400000 */
[C---:B------:R-:W-:Y:S02]  /*2b90*/  FMUL R9, R3.reuse, R58 ;  /* 0x0000003a03097220 */ /* 0x040fe40000400000 */
[C---:B------:R-:W-:Y:S02]  /*2ba0*/  FMUL R11, R3.reuse, R47 ;  /* 0x0000002f030b7220 */ /* 0x040fe40000400000 */
[C---:B------:R-:W-:Y:S02]  /*2bb0*/  FMUL R12, R3.reuse, R46 ;  /* 0x0000002e030c7220 */ /* 0x040fe40000400000 */
[C---:B------:R-:W-:Y:S02]  /*2bc0*/  FMUL R14, R3.reuse, R55 ;  /* 0x00000037030e7220 */ /* 0x040fe40000400000 */
[----:B------:R-:W-:Y:S01]  /*2bd0*/  FMUL R15, R3, R54 ;  /* 0x00000036030f7220 */ /* 0x000fe20000400000 */
[----:B------:R-:W-:Y:S01]  /*2be0*/  IADD3 R3, R26, -0x3f3504f3, RZ ;  /* 0xc0cafb0d1a037810 */ /* 0x000fe20007ffe0ff */
[C---:B------:R-:W-:Y:S01]  /*2bf0*/  FMUL R7, R4.reuse, R49 ;  /* 0x0000003104077220 */ /* 0x040fe20000400000 */
[----:B------:R-:W-:Y:S01]  /*2c00*/  F2FP.BF16.PACK_AB R14, R11, R14 ;  /* 0x0000000e0b0e723e */ /* 0x000fe200000010ff */
[C---:B------:R-:W-:Y:S01]  /*2c10*/  FMUL R10, R4.reuse, R57 ;  /* 0x00000039040a7220 */ /* 0x040fe20000400000 */
[----:B------:R-:W-:Y:S01]  /*2c20*/  LOP3.LUT R3, R3, 0xff800000, RZ, 0xc0, !PT ;  /* 0xff80000003037812 */ /* 0x000fe200078ec0ff */
[----:B------:R-:W-:Y:S01]  /*2c30*/  FMUL R13, R4, R45 ;  /* 0x0000002d040d7220 */ /* 0x000fe20000400000 */
[----:B------:R-:W-:Y:S01]  /*2c40*/  F2FP.BF16.PACK_AB R12, R12, R15 ;  /* 0x0000000f0c0c723e */ /* 0x000fe200000010ff */
[----:B------:R-:W-:Y:S01]  /*2c50*/  FMUL R16, R4, R53 ;  /* 0x0000003504107220 */ /* 0x000fe20000400000 */
[----:B------:R-:W-:Y:S01]  /*2c60*/  IADD3 R4, R2, -0x3f3504f3, RZ ;  /* 0xc0cafb0d02047810 */ /* 0x000fe20007ffe0ff */
[----:B------:R-:W-:Y:S01]  /*2c70*/  IMAD.HI R17, R17, 0x2, RZ ;  /* 0x0000000211117827 */ /* 0x000fe200078e02ff */
[----:B------:R-:W-:-:S02]  /*2c80*/  F2FP.BF16.PACK_AB R23, R7, R10 ;  /* 0x0000000a0717723e */ /* 0x000fc400000010ff */
[----:B------:R-:W-:Y:S01]  /*2c90*/  LOP3.LUT R7, R4, 0xff800000, RZ, 0xc0, !PT ;  /* 0xff80000004077812 */ /* 0x000fe200078ec0ff */
[----:B------:R-:W-:Y:S01]  /*2ca0*/  IMAD.IADD R4, R26, 0x1, -R3 ;  /* 0x000000011a047824 */ /* 0x000fe200078e0a03 */
[----:B------:R-:W-:Y:S02]  /*2cb0*/  F2FP.BF16.PACK_AB R22, R13, R16 ;  /* 0x000000100d16723e */ /* 0x000fe400000010ff */
[----:B------:R-:W-:Y:S02]  /*2cc0*/  F2FP.BF16.PACK_AB R13, R6, R9 ;  /* 0x00000009060d723e */ /* 0x000fe400000010ff */
[----:B------:R-:W-:Y:S01]  /*2cd0*/  IADD3 R6, R2, -R7, RZ ;  /* 0x8000000702067210 */ /* 0x000fe20007ffe0ff */
[----:B------:R-:W-:Y:S01]  /*2ce0*/  STS.64 [R19+0x100], R22 ;  /* 0x0001001613007388 */ /* 0x000fe20000000a00 */
[----:B------:R-:W-:Y:S01]  /*2cf0*/  F2FP.BF16.PACK_AB R15, R5, R8 ;  /* 0x00000008050f723e */ /* 0x000fe200000010ff */
[----:B------:R-:W-:Y:S01]  /*2d00*/  FADD R5, R4, -1 ;  /* 0xbf80000004057421 */ /* 0x000fe20000000000 */
[----:B------:R-:W-:Y:S01]  /*2d10*/  LOP3.LUT R10, R19, 0x40, RZ, 0x3c, !PT ;  /* 0x00000040130a7812 */ /* 0x000fe200078e3cff */
[----:B------:R-:W-:Y:S01]  /*2d20*/  FADD R9, R6, -1 ;  /* 0xbf80000006097421 */ /* 0x000fe20000000000 */
[----:B------:R-:W-:-:S02]  /*2d30*/  MOV R8, 0x3dc6b27f ;  /* 0x3dc6b27f00087802 */ /* 0x000fc40000000f00 */
[----:B------:R-:W-:Y:S01]  /*2d40*/  LOP3.LUT R11, R25, 0x38, RZ, 0xc0, !PT ;  /* 0x00000038190b7812 */ /* 0x000fe200078ec0ff */
[----:B------:R-:W-:Y:S01]  /*2d50*/  STS.64 [R10+0x400], R12 ;  /* 0x0004000c0a007388 */ /* 0x000fe20000000a00 */
[----:B------:R-:W-:Y:S01]  /*2d60*/  IADD3.X R18, R18, c[0x0][0x17c], R17, P2, P3 ;  /* 0x00005f0012127a10 */ /* 0x000fe200017e6411 */
[-C--:B------:R-:W-:Y:S01]  /*2d70*/  FFMA.FTZ R4, R5, R8.reuse, -0.16845393180847167969 ;  /* 0xbe2c7f3005047423 */ /* 0x080fe20000010008 */
[----:B------:R-:W-:Y:S01]  /*2d80*/  ISETP.GE.U32.AND P2, PT, R2, 0x7f800000, PT ;  /* 0x7f8000000200780c */ /* 0x000fe20003f46070 */
[----:B------:R0:W-:Y:S01]  /*2d90*/  STS.64 [R10+0x500], R14 ;  /* 0x0005000e0a007388 */ /* 0x0001e20000000a00 */
[----:B------:R-:W-:Y:S01]  /*2da0*/  FFMA.FTZ R6, R9, R8, -0.16845393180847167969 ;  /* 0xbe2c7f3009067423 */ /* 0x000fe20000010008 */
[----:B------:R-:W-:Y:S01]  /*2db0*/  SHF.R.U32.HI R16, RZ, 0x1, R121 ;  /* 0x00000001ff107819 */ /* 0x000fe20000011679 */
[----:B------:R-:W-:Y:S01]  /*2dc0*/  FFMA.FTZ R4, R5, R4, 0.1716887056827545166 ;  /* 0x3e2fcf2a05047423 */ /* 0x000fe20000010004 */
[----:B------:R-:W-:Y:S01]  /*2dd0*/  BAR.SYNC.DEFER_BLOCKING 0x0 ;  /* 0x0000000000007b1d */ /* 0x000fe20000010000 */
[----:B------:R-:W-:Y:S01]  /*2de0*/  FFMA.FTZ R6, R9, R6, 0.1716887056827545166 ;  /* 0x3e2fcf2a09067423 */ /* 0x000fe20000010006 */
[----:B------:R-:W-:Y:S01]  /*2df0*/  SHF.L.U32 R121, R121, 0x2, RZ ;  /* 0x0000000279797819 */ /* 0x000fe200000006ff */
[----:B------:R-:W-:Y:S01]  /*2e00*/  FFMA.FTZ R4, R5, R4, -0.17900948226451873779 ;  /* 0xbe374e4305047423 */ /* 0x000fe20000010004 */
[----:B------:R-:W-:Y:S01]  /*2e10*/  LOP3.LUT R16, R16, 0x4, RZ, 0xc0, !PT ;  /* 0x0000000410107812 */ /* 0x000fe200078ec0ff */
[----:B------:R-:W-:Y:S01]  /*2e20*/  FFMA.FTZ R8, R9, R6, -0.17900948226451873779 ;  /* 0xbe374e4309087423 */ /* 0x000fe20000010006 */
[----:B------:R-:W-:Y:S01]  /*2e30*/  LOP3.LUT R121, R121, 0x40, RZ, 0xc0, !PT ;  /* 0x0000004079797812 */ /* 0x000fe200078ec0ff */
[----:B------:R-:W-:-:S02]  /*2e40*/  FFMA.FTZ R6, R5, R4, 0.20512372255325317383 ;  /* 0x3e520bf405067423 */ /* 0x000fc40000010004 */
[----:B------:R-:W-:Y:S01]  /*2e50*/  FFMA.FTZ R8, R9, R8, 0.20512372255325317383 ;  /* 0x3e520bf409087423 */ /* 0x000fe20000010008 */
[----:B------:R1:W-:Y:S01]  /*2e60*/  I2F R4, R3 ;  /* 0x0000000300047306 */ /* 0x0003e20000201400 */
[----:B------:R-:W-:Y:S01]  /*2e70*/  FFMA.FTZ R6, R5, R6, -0.24046532809734344482 ;  /* 0xbe763c8b05067423 */ /* 0x000fe20000010006 */
[----:B------:R-:W-:Y:S01]  /*2e80*/  IADD3 R16, R121, R11, R16 ;  /* 0x0000000b79107210 */ /* 0x000fe20007ffe010 */
[----:B------:R-:W-:Y:S01]  /*2e90*/  FFMA.FTZ R8, R9, R8, -0.24046532809734344482 ;  /* 0xbe763c8b09087423 */ /* 0x000fe20000010008 */
[----:B------:R-:W-:Y:S01]  /*2ea0*/  @P2 MOV R11, 0x7f800000 ;  /* 0x7f800000000b2802 */ /* 0x000fe20000000f00 */
[----:B------:R-:W-:Y:S02]  /*2eb0*/  FFMA.FTZ R6, R5, R6, 0.28857114911079406738 ;  /* 0x3e93bf9905067423 */ /* 0x000fe40000010006 */
[----:B0-----:R-:W-:Y:S02]  /*2ec0*/  FFMA.FTZ R10, R9, R8, 0.28857114911079406738 ;  /* 0x3e93bf99090a7423 */ /* 0x001fe40000010008 */
[----:B------:R-:W-:Y:S01]  /*2ed0*/  FFMA.FTZ R6, R5, R6, -0.36067417263984680176 ;  /* 0xbeb8aa4905067423 */ /* 0x000fe20000010006 */
[----:B------:R0:W2:Y:S01]  /*2ee0*/  I2F R8, R7 ;  /* 0x0000000700087306 */ /* 0x0000a20000201400 */
[----:B------:R-:W-:Y:S01]  /*2ef0*/  FFMA.FTZ R10, R9, R10, -0.36067417263984680176 ;  /* 0xbeb8aa49090a7423 */ /* 0x000fe2000001000a */
[----:B-1----:R-:W-:Y:S01]  /*2f00*/  FSEL R3, RZ, -23, P1 ;  /* 0xc1b80000ff037808 */ /* 0x002fe20000800000 */
[----:B------:R-:W-:Y:S01]  /*2f10*/  FFMA.FTZ R6, R5, R6, 0.48089820146560668945 ;  /* 0x3ef6384a05067423 */ /* 0x000fe20000010006 */
[----:B------:R-:W1:Y:S01]  /*2f20*/  LDS.64 R24, [R24] ;  /* 0x0000000018187984 */ /* 0x000e620000000a00 */
[----:B------:R-:W-:Y:S01]  /*2f30*/  FFMA.FTZ R10, R9, R10, 0.48089820146560668945 ;  /* 0x3ef6384a090a7423 */ /* 0x000fe2000001000a */
[----:B------:R-:W-:Y:S01]  /*2f40*/  ISETP.GE.U32.AND P1, PT, R26, 0x7f800000, PT ;  /* 0x7f8000001a00780c */ /* 0x000fe20003f26070 */
[----:B------:R-:W-:-:S02]  /*2f50*/  FFMA.FTZ R6, R5, R6, -0.72134751081466674805 ;  /* 0xbf38aa3b05067423 */ /* 0x000fc40000010006 */
[----:B------:R-:W-:Y:S01]  /*2f60*/  FFMA.FTZ R10, R9, R10, -0.72134751081466674805 ;  /* 0xbf38aa3b090a7423 */ /* 0x000fe2000001000a */
[----:B0-----:R-:W-:Y:S01]  /*2f70*/  FSEL R7, RZ, -23, P0 ;  /* 0xc1b80000ff077808 */ /* 0x001fe20000000000 */
[----:B------:R-:W-:Y:S01]  /*2f80*/  FMUL R6, R5, R6 ;  /* 0x0000000605067220 */ /* 0x000fe20000400000 */
[----:B------:R-:W-:Y:S01]  /*2f90*/  FSETP.NEU.AND P0, PT, R26, RZ, PT ;  /* 0x000000ff1a00720b */ /* 0x000fe20003f0d000 */
[----:B------:R-:W-:Y:S02]  /*2fa0*/  FMUL R10, R9, R10 ;  /* 0x0000000a090a7220 */ /* 0x000fe40000400000 */
[----:B------:R-:W-:Y:S02]  /*2fb0*/  FMUL R6, R5, R6 ;  /* 0x0000000605067220 */ /* 0x000fe40000400000 */
[----:B------:R-:W-:Y:S02]  /*2fc0*/  FMUL R10, R9, R10 ;  /* 0x0000000a090a7220 */ /* 0x000fe40000400000 */
[----:B------:R-:W-:-:S02]  /*2fd0*/  FFMA.FTZ R6, R5, 1.4426950216293334961, R6 ;  /* 0x3fb8aa3b05067823 */ /* 0x000fc40000010006 */
[----:B--2---:R-:W-:Y:S01]  /*2fe0*/  FFMA.FTZ R7, R8, 1.1920928955078125e-07, R7 ;  /* 0x3400000008077823 */ /* 0x004fe20000010007 */
[----:B------:R-:W-:Y:S01]  /*2ff0*/  MOV R8, c[0x0][0x1c8] ;  /* 0x0000720000087a02 */ /* 0x000fe20000000f00 */
[----:B------:R-:W-:Y:S02]  /*3000*/  FFMA.FTZ R10, R9, 1.4426950216293334961, R10 ;  /* 0x3fb8aa3b090a7823 */ /* 0x000fe4000001000a */
[----:B------:R-:W-:Y:S02]  /*3010*/  IMAD R5, R120, c[0x0][0x1c8], RZ ;  /* 0x0000720078057a24 */ /* 0x000fe400078e02ff */
[----:B------:R-:W-:Y:S02]  /*3020*/  FFMA.FTZ R3, R4, 1.1920928955078125e-07, R3 ;  /* 0x3400000004037823 */ /* 0x000fe40000010003 */
[----:B------:R-:W-:Y:S01]  /*3030*/  FADD R12, R7, R10 ;  /* 0x0000000a070c7221 */ /* 0x000fe20000000000 */
[----:B------:R-:W-:Y:S01]  /*3040*/  LEA R7, R8, R5, 0x3 ;  /* 0x0000000508077211 */ /* 0x000fe200078e18ff */
[----:B------:R-:W-:Y:S01]  /*3050*/  @P1 IMAD.MOV.U32 R4, RZ, RZ, 0x7f800000 ;  /* 0x7f800000ff041424 */ /* 0x000fe200078e00ff */
[----:B------:R-:W-:Y:S01]  /*3060*/  LEA R10, P5, R125, R0, 0x1 ;  /* 0x000000007d0a7211 */ /* 0x000fe200078a08ff */
[----:B------:R-:W-:-:S02]  /*3070*/  FADD R3, R3, R6 ;  /* 0x0000000603037221 */ /* 0x000fc40000000000 */
[----:B------:R-:W-:Y:S01]  /*3080*/  @P1 FFMA.FTZ R3, R26, R4, +INF ;  /* 0x7f8000001a031423 */ /* 0x000fe20000010004 */
[-C--:B------:R-:W-:Y:S01]  /*3090*/  LEA R4, P1, R5, R0.reuse, 0x1 ;  /* 0x0000000005047211 */ /* 0x080fe200078208ff */
[----:B------:R-:W-:Y:S02]  /*30a0*/  IMAD R9, R8, 0x8, R7 ;  /* 0x0000000808097824 */ /* 0x000fe400078e0207 */
[----:B------:R-:W-:Y:S01]  /*30b0*/  @P2 FFMA.FTZ R12, R2, R11, +INF ;  /* 0x7f800000020c2423 */ /* 0x000fe2000001000b */
[----:B------:R-:W-:Y:S02]  /*30c0*/  LEA R6, P2, R7, R0, 0x1 ;  /* 0x0000000007067211 */ /* 0x000fe400078408ff */
[----:B------:R-:W-:Y:S02]  /*30d0*/  LEA.HI.X.SX32 R5, R5, R18, 0x1, P1 ;  /* 0x0000001205057211 */ /* 0x000fe400008f0eff */
[----:B------:R-:W-:Y:S02]  /*30e0*/  LEA R8, P3, R9, R0, 0x1 ;  /* 0x0000000009087211 */ /* 0x000fe400078608ff */
[----:B------:R-:W-:Y:S01]  /*30f0*/  LEA.HI.X.SX32 R7, R7, R18, 0x1, P2 ;  /* 0x0000001207077211 */ /* 0x000fe200010f0eff */
[----:B-1----:R0:W-:Y:S01]  /*3100*/  STG.E.U16 [R4.64], R24 ;  /* 0x0000001804007986 */ /* 0x0021e2000c101506 */
[----:B------:R-:W-:-:S02]  /*3110*/  PRMT R0, R24, 0x7632, R0 ;  /* 0x0000763218007816 */ /* 0x000fc40000000000 */
[-C--:B------:R-:W-:Y:S02]  /*3120*/  LEA.HI.X.SX32 R9, R9, R18.reuse, 0x1, P3 ;  /* 0x0000001209097211 */ /* 0x080fe400018f0eff */
[----:B------:R-:W-:Y:S01]  /*3130*/  LEA.HI.X.SX32 R11, R125, R18, 0x1, P5 ;  /* 0x000000127d0b7211 */ /* 0x000fe200028f0eff */
[----:B------:R1:W-:Y:S01]  /*3140*/  STG.E.U16 [R6.64], R0 ;  /* 0x0000000006007986 */ /* 0x0003e2000c101506 */
[----:B------:R-:W-:Y:S02]  /*3150*/  FSETP.NEU.AND P1, PT, R2, RZ, PT ;  /* 0x000000ff0200720b */ /* 0x000fe40003f2d000 */
[----:B------:R-:W-:Y:S01]  /*3160*/  FSEL R3, R3, -INF , P0 ;  /* 0xff80000003037808 */ /* 0x000fe20000000000 */
[----:B------:R1:W-:Y:S01]  /*3170*/  STG.E.U16 [R8.64], R25 ;  /* 0x0000001908007986 */ /* 0x0003e2000c101506 */
[----:B------:R-:W-:Y:S02]  /*3180*/  FSEL R12, R12, -INF , P1 ;  /* 0xff8000000c0c7808 */ /* 0x000fe40000800000 */
[----:B0-----:R-:W-:Y:S01]  /*3190*/  PRMT R5, R25, 0x7632, R5 ;  /* 0x0000763219057816 */ /* 0x001fe20000000005 */
[----:B------:R-:W-:-:S02]  /*31a0*/  FFMA R60, R3, 0.69314718246459960938, R70 ;  /* 0x3f317218033c7823 */ /* 0x000fc40000000046 */
[----:B------:R-:W-:Y:S02]  /*31b0*/  FFMA R61, R12, 0.69314718246459960938, R61 ;  /* 0x3f3172180c3d7823 */ /* 0x000fe4000000003d */
[----:B------:R1:W-:Y:S04]  /*31c0*/  STG.E.U16 [R10.64], R5 ;  /* 0x000000050a007986 */ /* 0x0003e8000c101506 */
[----:B------:R-:W-:Y:S06]  /*31d0*/  BAR.SYNC.DEFER_BLOCKING 0x0 ;  /* 0x0000000000007b1d */ /* 0x000fec0000010000 */
[----:B------:R1:W-:Y:S04]  /*31e0*/  STS.64 [R124], R60 ;  /* 0x0000003c7c007388 */ /* 0x0003e80000000a00 */
[----:B------:R-:W-:Y:S06]  /*31f0*/  BAR.SYNC.DEFER_BLOCKING 0x0 ;  /* 0x0000000000007b1d */ /* 0x000fec0000010000 */
[----:B------:R-:W-:Y:S05]  /*3200*/  @P4 EXIT ;  /* 0x000000000000494d */ /* 0x000fea0003800000 */
[----:B-1----:R-:W0:Y:S01]  /*3210*/  LDS R5, [R16] ;  /* 0x0000000010057984 */ /* 0x002e220000000800 */
[----:B------:R-:W-:Y:S01]  /*3220*/  IMAD R0, R27, c[0x0][0x1cc], RZ ;  /* 0x000073001b007a24 */ /* 0x000fe200078e02ff */
[C---:B------:R-:W-:Y:S01]  /*3230*/  SHF.L.U32 R3, R117.reuse, 0x2, RZ ;  /* 0x0000000275037819 */ /* 0x040fe200000006ff */
[----:B------:R-:W-:-:S03]  /*3240*/  IMAD.HI R117, R117, 0x4, RZ ;  /* 0x0000000475757827 */ /* 0x000fc600078e02ff */
[C---:B------:R-:W-:Y:S01]  /*3250*/  SHF.L.U32 R2, R0.reuse, 0x2, RZ ;  /* 0x0000000200027819 */ /* 0x040fe200000006ff */
[----:B------:R-:W-:-:S03]  /*3260*/  IMAD.HI R0, R0, 0x4, RZ ;  /* 0x0000000400007827 */ /* 0x000fc600078e02ff */
[----:B------:R-:W-:-:S04]  /*3270*/  IADD3 R2, P0, P1, R3, c[0x0][0x180], R2 ;  /* 0x0000600003027a10 */ /* 0x000fc8000791e002 */
[----:B------:R-:W-:-:S05]  /*3280*/  IADD3.X R3, R117, c[0x0][0x184], R0, P0, P1 ;  /* 0x0000610075037a10 */ /* 0x000fca00007e2400 */
[----:B0-----:R-:W-:Y:S01]  /*3290*/  STG.E [R2.64], R5 ;  /* 0x0000000502007986 */ /* 0x001fe2000c101906 */
[----:B------:R-:W-:Y:S05]  /*32a0*/  EXIT ;  /* 0x000000000000794d */ /* 0x000fea0003800000 */
.L_x_2:
[----:B------:R-:W-:-:S00]  /*32b0*/  BRA `(.L_x_2) ;  /* 0xfffffff000007947 */ /* 0x000fc0000383ffff */
[----:B------:R-:W-:-:S00]  /*32c0*/  NOP ;  /* 0x0000000000007918 */ /* 0x000fc00000000000 */
        /* <DEDUP_REMOVED lines=11> */
.L_x_3:


//--------------------- .nv.global.init           --------------------------
	.section	.nv.global.init,"aw",@progbits
.nv.global.init:
	.type		_$_str,@object
	.size		_$_str,(.L_0 - _$_str)
_$_str:
        /*0000*/ 	.byte	0x5f, 0x5f, 0x43, 0x55, 0x44, 0x41, 0x5f, 0x46, 0x54, 0x5a, 0x00
.L_0:


//--------------------- .nv.shared.attn_fwd       --------------------------
	.section	.nv.shared.attn_fwd,"aw",@nobits
	.sectionflags	@""
	.align	16
